//
// Generated by NVIDIA NVVM Compiler
//
// Compiler Build ID: CL-36424714
// Cuda compilation tools, release 13.0, V13.0.88
// Based on NVVM 20.0.0
//

.version 9.0
.target sm_100
.address_size 64

	// .globl	_Z21spmv_kernel_g128_fp16P6__halfPKS_PKmPfiii
// smem_x has been demoted

.visible .entry _Z21spmv_kernel_g128_fp16P6__halfPKS_PKmPfiii(
	.param .u64 .ptr .align 1 _Z21spmv_kernel_g128_fp16P6__halfPKS_PKmPfiii_param_0,
	.param .u64 .ptr .align 1 _Z21spmv_kernel_g128_fp16P6__halfPKS_PKmPfiii_param_1,
	.param .u64 .ptr .align 1 _Z21spmv_kernel_g128_fp16P6__halfPKS_PKmPfiii_param_2,
	.param .u64 .ptr .align 1 _Z21spmv_kernel_g128_fp16P6__halfPKS_PKmPfiii_param_3,
	.param .u32 _Z21spmv_kernel_g128_fp16P6__halfPKS_PKmPfiii_param_4,
	.param .u32 _Z21spmv_kernel_g128_fp16P6__halfPKS_PKmPfiii_param_5,
	.param .u32 _Z21spmv_kernel_g128_fp16P6__halfPKS_PKmPfiii_param_6
)
{
	.reg .pred 	%p<11>;
	.reg .b16 	%rs<41>;
	.reg .b32 	%r<158>;
	.reg .b32 	%f<136>;
	.reg .b64 	%rd<217>;
	// demoted variable
	.shared .align 4 .b8 smem_x[256];
	ld.param.u64 	%rd28, [_Z21spmv_kernel_g128_fp16P6__halfPKS_PKmPfiii_param_0];
	ld.param.u64 	%rd31, [_Z21spmv_kernel_g128_fp16P6__halfPKS_PKmPfiii_param_1];
	ld.param.u64 	%rd29, [_Z21spmv_kernel_g128_fp16P6__halfPKS_PKmPfiii_param_2];
	ld.param.u64 	%rd30, [_Z21spmv_kernel_g128_fp16P6__halfPKS_PKmPfiii_param_3];
	ld.param.u32 	%r8, [_Z21spmv_kernel_g128_fp16P6__halfPKS_PKmPfiii_param_5];
	ld.param.u32 	%r7, [_Z21spmv_kernel_g128_fp16P6__halfPKS_PKmPfiii_param_6];
	cvta.to.global.u64 	%rd1, %rd31;
	mov.u32 	%r1, %ctaid.y;
	shl.b32 	%r9, %r1, 7;
	mov.u32 	%r2, %tid.x;
	add.s32 	%r3, %r9, %r2;
	setp.ge.s32 	%p1, %r3, %r8;
	@%p1 bra 	$L__BB0_18;
	setp.gt.u32 	%p2, %r2, 63;
	@%p2 bra 	$L__BB0_3;
	mov.u32 	%r10, %ctaid.x;
	shl.b32 	%r11, %r10, 6;
	and.b32  	%r12, %r2, 63;
	or.b32  	%r13, %r11, %r12;
	cvta.to.global.u64 	%rd32, %rd28;
	mul.wide.u32 	%rd33, %r13, 2;
	add.s64 	%rd34, %rd32, %rd33;
	ld.global.u16 	%rs1, [%rd34];
	// begin inline asm
	{  cvt.f32.f16 %f14, %rs1;}

	// end inline asm
	shl.b32 	%r14, %r2, 2;
	and.b32  	%r15, %r14, 252;
	mov.u32 	%r16, smem_x;
	add.s32 	%r17, %r16, %r15;
	st.shared.f32 	[%r17], %f14;
$L__BB0_3:
	bar.sync 	0;
	mov.u32 	%r18, %nctaid.x;
	mov.u32 	%r19, %ctaid.x;
	mad.lo.s32 	%r20, %r1, %r18, %r19;
	shl.b32 	%r21, %r20, 7;
	add.s32 	%r22, %r21, %r2;
	cvta.to.global.u64 	%rd35, %rd29;
	mul.wide.s32 	%rd36, %r22, 8;
	add.s64 	%rd37, %rd35, %rd36;
	ld.global.u64 	%rd209, [%rd37];
	mul.lo.s32 	%r4, %r21, %r7;
	mul.wide.s32 	%rd38, %r4, 2;
	add.s64 	%rd210, %rd1, %rd38;
	and.b32  	%r23, %r7, 32;
	setp.eq.s32 	%p3, %r23, 0;
	mov.f32 	%f131, 0f00000000;
	@%p3 bra 	$L__BB0_7;
	mul.wide.u32 	%rd39, %r2, 64;
	add.s64 	%rd41, %rd39, %rd38;
	add.s64 	%rd42, %rd41, %rd1;
	add.s64 	%rd205, %rd42, 8;
	mov.f32 	%f131, 0f00000000;
	mov.b32 	%r157, 0;
$L__BB0_5:
	neg.s64 	%rd43, %rd209;
	and.b64  	%rd44, %rd209, %rd43;
	clz.b64 	%r25, %rd44;
	add.s64 	%rd45, %rd209, -1;
	and.b64  	%rd46, %rd45, %rd209;
	shl.b32 	%r26, %r25, 2;
	mov.u32 	%r27, smem_x;
	sub.s32 	%r28, %r27, %r26;
	ld.shared.f32 	%f25, [%r28+252];
	ld.global.u16 	%rs2, [%rd205+-8];
	// begin inline asm
	{  cvt.f32.f16 %f17, %rs2;}

	// end inline asm
	fma.rn.f32 	%f26, %f25, %f17, %f131;
	neg.s64 	%rd47, %rd46;
	and.b64  	%rd48, %rd46, %rd47;
	clz.b64 	%r29, %rd48;
	add.s64 	%rd49, %rd46, -1;
	and.b64  	%rd50, %rd49, %rd46;
	shl.b32 	%r30, %r29, 2;
	sub.s32 	%r31, %r27, %r30;
	ld.shared.f32 	%f27, [%r31+252];
	ld.global.u16 	%rs3, [%rd205+-6];
	// begin inline asm
	{  cvt.f32.f16 %f18, %rs3;}

	// end inline asm
	fma.rn.f32 	%f28, %f27, %f18, %f26;
	neg.s64 	%rd51, %rd50;
	and.b64  	%rd52, %rd50, %rd51;
	clz.b64 	%r32, %rd52;
	add.s64 	%rd53, %rd50, -1;
	and.b64  	%rd54, %rd53, %rd50;
	shl.b32 	%r33, %r32, 2;
	sub.s32 	%r34, %r27, %r33;
	ld.shared.f32 	%f29, [%r34+252];
	ld.global.u16 	%rs4, [%rd205+-4];
	// begin inline asm
	{  cvt.f32.f16 %f19, %rs4;}

	// end inline asm
	fma.rn.f32 	%f30, %f29, %f19, %f28;
	neg.s64 	%rd55, %rd54;
	and.b64  	%rd56, %rd54, %rd55;
	clz.b64 	%r35, %rd56;
	add.s64 	%rd57, %rd54, -1;
	and.b64  	%rd58, %rd57, %rd54;
	shl.b32 	%r36, %r35, 2;
	sub.s32 	%r37, %r27, %r36;
	ld.shared.f32 	%f31, [%r37+252];
	ld.global.u16 	%rs5, [%rd205+-2];
	// begin inline asm
	{  cvt.f32.f16 %f20, %rs5;}

	// end inline asm
	fma.rn.f32 	%f32, %f31, %f20, %f30;
	neg.s64 	%rd59, %rd58;
	and.b64  	%rd60, %rd58, %rd59;
	clz.b64 	%r38, %rd60;
	add.s64 	%rd61, %rd58, -1;
	and.b64  	%rd62, %rd61, %rd58;
	shl.b32 	%r39, %r38, 2;
	sub.s32 	%r40, %r27, %r39;
	ld.shared.f32 	%f33, [%r40+252];
	ld.global.u16 	%rs6, [%rd205];
	// begin inline asm
	{  cvt.f32.f16 %f21, %rs6;}

	// end inline asm
	fma.rn.f32 	%f34, %f33, %f21, %f32;
	neg.s64 	%rd63, %rd62;
	and.b64  	%rd64, %rd62, %rd63;
	clz.b64 	%r41, %rd64;
	add.s64 	%rd65, %rd62, -1;
	and.b64  	%rd66, %rd65, %rd62;
	shl.b32 	%r42, %r41, 2;
	sub.s32 	%r43, %r27, %r42;
	ld.shared.f32 	%f35, [%r43+252];
	ld.global.u16 	%rs7, [%rd205+2];
	// begin inline asm
	{  cvt.f32.f16 %f22, %rs7;}

	// end inline asm
	fma.rn.f32 	%f36, %f35, %f22, %f34;
	neg.s64 	%rd67, %rd66;
	and.b64  	%rd68, %rd66, %rd67;
	clz.b64 	%r44, %rd68;
	add.s64 	%rd69, %rd66, -1;
	and.b64  	%rd70, %rd69, %rd66;
	shl.b32 	%r45, %r44, 2;
	sub.s32 	%r46, %r27, %r45;
	ld.shared.f32 	%f37, [%r46+252];
	ld.global.u16 	%rs8, [%rd205+4];
	// begin inline asm
	{  cvt.f32.f16 %f23, %rs8;}

	// end inline asm
	fma.rn.f32 	%f38, %f37, %f23, %f36;
	neg.s64 	%rd71, %rd70;
	and.b64  	%rd72, %rd70, %rd71;
	clz.b64 	%r47, %rd72;
	add.s64 	%rd73, %rd70, -1;
	and.b64  	%rd209, %rd73, %rd70;
	shl.b32 	%r48, %r47, 2;
	sub.s32 	%r49, %r27, %r48;
	ld.shared.f32 	%f39, [%r49+252];
	ld.global.u16 	%rs9, [%rd205+6];
	// begin inline asm
	{  cvt.f32.f16 %f24, %rs9;}

	// end inline asm
	fma.rn.f32 	%f131, %f39, %f24, %f38;
	add.s32 	%r157, %r157, 1;
	add.s64 	%rd205, %rd205, 16;
	setp.ne.s32 	%p4, %r157, 4;
	@%p4 bra 	$L__BB0_5;
	add.s64 	%rd210, %rd210, 8192;
$L__BB0_7:
	and.b32  	%r50, %r7, 16;
	setp.eq.s32 	%p5, %r50, 0;
	@%p5 bra 	$L__BB0_9;
	shl.b32 	%r51, %r2, 4;
	neg.s64 	%rd74, %rd209;
	and.b64  	%rd75, %rd209, %rd74;
	clz.b64 	%r52, %rd75;
	add.s64 	%rd76, %rd209, -1;
	and.b64  	%rd77, %rd76, %rd209;
	shl.b32 	%r53, %r52, 2;
	mov.u32 	%r54, smem_x;
	sub.s32 	%r55, %r54, %r53;
	ld.shared.f32 	%f56, [%r55+252];
	mul.wide.u32 	%rd78, %r51, 2;
	add.s64 	%rd79, %rd210, %rd78;
	ld.global.u16 	%rs10, [%rd79];
	// begin inline asm
	{  cvt.f32.f16 %f40, %rs10;}

	// end inline asm
	fma.rn.f32 	%f57, %f56, %f40, %f131;
	neg.s64 	%rd80, %rd77;
	and.b64  	%rd81, %rd77, %rd80;
	clz.b64 	%r56, %rd81;
	add.s64 	%rd82, %rd77, -1;
	and.b64  	%rd83, %rd82, %rd77;
	shl.b32 	%r57, %r56, 2;
	sub.s32 	%r58, %r54, %r57;
	ld.shared.f32 	%f58, [%r58+252];
	ld.global.u16 	%rs11, [%rd79+2];
	// begin inline asm
	{  cvt.f32.f16 %f41, %rs11;}

	// end inline asm
	fma.rn.f32 	%f59, %f58, %f41, %f57;
	neg.s64 	%rd84, %rd83;
	and.b64  	%rd85, %rd83, %rd84;
	clz.b64 	%r59, %rd85;
	add.s64 	%rd86, %rd83, -1;
	and.b64  	%rd87, %rd86, %rd83;
	shl.b32 	%r60, %r59, 2;
	sub.s32 	%r61, %r54, %r60;
	ld.shared.f32 	%f60, [%r61+252];
	ld.global.u16 	%rs12, [%rd79+4];
	// begin inline asm
	{  cvt.f32.f16 %f42, %rs12;}

	// end inline asm
	fma.rn.f32 	%f61, %f60, %f42, %f59;
	neg.s64 	%rd88, %rd87;
	and.b64  	%rd89, %rd87, %rd88;
	clz.b64 	%r62, %rd89;
	add.s64 	%rd90, %rd87, -1;
	and.b64  	%rd91, %rd90, %rd87;
	shl.b32 	%r63, %r62, 2;
	sub.s32 	%r64, %r54, %r63;
	ld.shared.f32 	%f62, [%r64+252];
	ld.global.u16 	%rs13, [%rd79+6];
	// begin inline asm
	{  cvt.f32.f16 %f43, %rs13;}

	// end inline asm
	fma.rn.f32 	%f63, %f62, %f43, %f61;
	neg.s64 	%rd92, %rd91;
	and.b64  	%rd93, %rd91, %rd92;
	clz.b64 	%r65, %rd93;
	add.s64 	%rd94, %rd91, -1;
	and.b64  	%rd95, %rd94, %rd91;
	shl.b32 	%r66, %r65, 2;
	sub.s32 	%r67, %r54, %r66;
	ld.shared.f32 	%f64, [%r67+252];
	ld.global.u16 	%rs14, [%rd79+8];
	// begin inline asm
	{  cvt.f32.f16 %f44, %rs14;}

	// end inline asm
	fma.rn.f32 	%f65, %f64, %f44, %f63;
	neg.s64 	%rd96, %rd95;
	and.b64  	%rd97, %rd95, %rd96;
	clz.b64 	%r68, %rd97;
	add.s64 	%rd98, %rd95, -1;
	and.b64  	%rd99, %rd98, %rd95;
	shl.b32 	%r69, %r68, 2;
	sub.s32 	%r70, %r54, %r69;
	ld.shared.f32 	%f66, [%r70+252];
	ld.global.u16 	%rs15, [%rd79+10];
	// begin inline asm
	{  cvt.f32.f16 %f45, %rs15;}

	// end inline asm
	fma.rn.f32 	%f67, %f66, %f45, %f65;
	neg.s64 	%rd100, %rd99;
	and.b64  	%rd101, %rd99, %rd100;
	clz.b64 	%r71, %rd101;
	add.s64 	%rd102, %rd99, -1;
	and.b64  	%rd103, %rd102, %rd99;
	shl.b32 	%r72, %r71, 2;
	sub.s32 	%r73, %r54, %r72;
	ld.shared.f32 	%f68, [%r73+252];
	ld.global.u16 	%rs16, [%rd79+12];
	// begin inline asm
	{  cvt.f32.f16 %f46, %rs16;}

	// end inline asm
	fma.rn.f32 	%f69, %f68, %f46, %f67;
	neg.s64 	%rd104, %rd103;
	and.b64  	%rd105, %rd103, %rd104;
	clz.b64 	%r74, %rd105;
	add.s64 	%rd106, %rd103, -1;
	and.b64  	%rd107, %rd106, %rd103;
	shl.b32 	%r75, %r74, 2;
	sub.s32 	%r76, %r54, %r75;
	ld.shared.f32 	%f70, [%r76+252];
	ld.global.u16 	%rs17, [%rd79+14];
	// begin inline asm
	{  cvt.f32.f16 %f47, %rs17;}

	// end inline asm
	fma.rn.f32 	%f71, %f70, %f47, %f69;
	neg.s64 	%rd108, %rd107;
	and.b64  	%rd109, %rd107, %rd108;
	clz.b64 	%r77, %rd109;
	add.s64 	%rd110, %rd107, -1;
	and.b64  	%rd111, %rd110, %rd107;
	shl.b32 	%r78, %r77, 2;
	sub.s32 	%r79, %r54, %r78;
	ld.shared.f32 	%f72, [%r79+252];
	ld.global.u16 	%rs18, [%rd79+16];
	// begin inline asm
	{  cvt.f32.f16 %f48, %rs18;}

	// end inline asm
	fma.rn.f32 	%f73, %f72, %f48, %f71;
	neg.s64 	%rd112, %rd111;
	and.b64  	%rd113, %rd111, %rd112;
	clz.b64 	%r80, %rd113;
	add.s64 	%rd114, %rd111, -1;
	and.b64  	%rd115, %rd114, %rd111;
	shl.b32 	%r81, %r80, 2;
	sub.s32 	%r82, %r54, %r81;
	ld.shared.f32 	%f74, [%r82+252];
	ld.global.u16 	%rs19, [%rd79+18];
	// begin inline asm
	{  cvt.f32.f16 %f49, %rs19;}

	// end inline asm
	fma.rn.f32 	%f75, %f74, %f49, %f73;
	neg.s64 	%rd116, %rd115;
	and.b64  	%rd117, %rd115, %rd116;
	clz.b64 	%r83, %rd117;
	add.s64 	%rd118, %rd115, -1;
	and.b64  	%rd119, %rd118, %rd115;
	shl.b32 	%r84, %r83, 2;
	sub.s32 	%r85, %r54, %r84;
	ld.shared.f32 	%f76, [%r85+252];
	ld.global.u16 	%rs20, [%rd79+20];
	// begin inline asm
	{  cvt.f32.f16 %f50, %rs20;}

	// end inline asm
	fma.rn.f32 	%f77, %f76, %f50, %f75;
	neg.s64 	%rd120, %rd119;
	and.b64  	%rd121, %rd119, %rd120;
	clz.b64 	%r86, %rd121;
	add.s64 	%rd122, %rd119, -1;
	and.b64  	%rd123, %rd122, %rd119;
	shl.b32 	%r87, %r86, 2;
	sub.s32 	%r88, %r54, %r87;
	ld.shared.f32 	%f78, [%r88+252];
	ld.global.u16 	%rs21, [%rd79+22];
	// begin inline asm
	{  cvt.f32.f16 %f51, %rs21;}

	// end inline asm
	fma.rn.f32 	%f79, %f78, %f51, %f77;
	neg.s64 	%rd124, %rd123;
	and.b64  	%rd125, %rd123, %rd124;
	clz.b64 	%r89, %rd125;
	add.s64 	%rd126, %rd123, -1;
	and.b64  	%rd127, %rd126, %rd123;
	shl.b32 	%r90, %r89, 2;
	sub.s32 	%r91, %r54, %r90;
	ld.shared.f32 	%f80, [%r91+252];
	ld.global.u16 	%rs22, [%rd79+24];
	// begin inline asm
	{  cvt.f32.f16 %f52, %rs22;}

	// end inline asm
	fma.rn.f32 	%f81, %f80, %f52, %f79;
	neg.s64 	%rd128, %rd127;
	and.b64  	%rd129, %rd127, %rd128;
	clz.b64 	%r92, %rd129;
	add.s64 	%rd130, %rd127, -1;
	and.b64  	%rd131, %rd130, %rd127;
	shl.b32 	%r93, %r92, 2;
	sub.s32 	%r94, %r54, %r93;
	ld.shared.f32 	%f82, [%r94+252];
	ld.global.u16 	%rs23, [%rd79+26];
	// begin inline asm
	{  cvt.f32.f16 %f53, %rs23;}

	// end inline asm
	fma.rn.f32 	%f83, %f82, %f53, %f81;
	neg.s64 	%rd132, %rd131;
	and.b64  	%rd133, %rd131, %rd132;
	clz.b64 	%r95, %rd133;
	add.s64 	%rd134, %rd131, -1;
	and.b64  	%rd135, %rd134, %rd131;
	shl.b32 	%r96, %r95, 2;
	sub.s32 	%r97, %r54, %r96;
	ld.shared.f32 	%f84, [%r97+252];
	ld.global.u16 	%rs24, [%rd79+28];
	// begin inline asm
	{  cvt.f32.f16 %f54, %rs24;}

	// end inline asm
	fma.rn.f32 	%f85, %f84, %f54, %f83;
	neg.s64 	%rd136, %rd135;
	and.b64  	%rd137, %rd135, %rd136;
	clz.b64 	%r98, %rd137;
	add.s64 	%rd138, %rd135, -1;
	and.b64  	%rd209, %rd138, %rd135;
	shl.b32 	%r99, %r98, 2;
	sub.s32 	%r100, %r54, %r99;
	ld.shared.f32 	%f86, [%r100+252];
	ld.global.u16 	%rs25, [%rd79+30];
	// begin inline asm
	{  cvt.f32.f16 %f55, %rs25;}

	// end inline asm
	fma.rn.f32 	%f131, %f86, %f55, %f85;
	add.s64 	%rd210, %rd210, 4096;
$L__BB0_9:
	and.b32  	%r101, %r7, 8;
	setp.eq.s32 	%p6, %r101, 0;
	@%p6 bra 	$L__BB0_11;
	shl.b32 	%r102, %r2, 3;
	neg.s64 	%rd139, %rd209;
	and.b64  	%rd140, %rd209, %rd139;
	clz.b64 	%r103, %rd140;
	add.s64 	%rd141, %rd209, -1;
	and.b64  	%rd142, %rd141, %rd209;
	shl.b32 	%r104, %r103, 2;
	mov.u32 	%r105, smem_x;
	sub.s32 	%r106, %r105, %r104;
	ld.shared.f32 	%f95, [%r106+252];
	mul.wide.u32 	%rd143, %r102, 2;
	add.s64 	%rd144, %rd210, %rd143;
	ld.global.u16 	%rs26, [%rd144];
	// begin inline asm
	{  cvt.f32.f16 %f87, %rs26;}

	// end inline asm
	fma.rn.f32 	%f96, %f95, %f87, %f131;
	neg.s64 	%rd145, %rd142;
	and.b64  	%rd146, %rd142, %rd145;
	clz.b64 	%r107, %rd146;
	add.s64 	%rd147, %rd142, -1;
	and.b64  	%rd148, %rd147, %rd142;
	shl.b32 	%r108, %r107, 2;
	sub.s32 	%r109, %r105, %r108;
	ld.shared.f32 	%f97, [%r109+252];
	ld.global.u16 	%rs27, [%rd144+2];
	// begin inline asm
	{  cvt.f32.f16 %f88, %rs27;}

	// end inline asm
	fma.rn.f32 	%f98, %f97, %f88, %f96;
	neg.s64 	%rd149, %rd148;
	and.b64  	%rd150, %rd148, %rd149;
	clz.b64 	%r110, %rd150;
	add.s64 	%rd151, %rd148, -1;
	and.b64  	%rd152, %rd151, %rd148;
	shl.b32 	%r111, %r110, 2;
	sub.s32 	%r112, %r105, %r111;
	ld.shared.f32 	%f99, [%r112+252];
	ld.global.u16 	%rs28, [%rd144+4];
	// begin inline asm
	{  cvt.f32.f16 %f89, %rs28;}

	// end inline asm
	fma.rn.f32 	%f100, %f99, %f89, %f98;
	neg.s64 	%rd153, %rd152;
	and.b64  	%rd154, %rd152, %rd153;
	clz.b64 	%r113, %rd154;
	add.s64 	%rd155, %rd152, -1;
	and.b64  	%rd156, %rd155, %rd152;
	shl.b32 	%r114, %r113, 2;
	sub.s32 	%r115, %r105, %r114;
	ld.shared.f32 	%f101, [%r115+252];
	ld.global.u16 	%rs29, [%rd144+6];
	// begin inline asm
	{  cvt.f32.f16 %f90, %rs29;}

	// end inline asm
	fma.rn.f32 	%f102, %f101, %f90, %f100;
	neg.s64 	%rd157, %rd156;
	and.b64  	%rd158, %rd156, %rd157;
	clz.b64 	%r116, %rd158;
	add.s64 	%rd159, %rd156, -1;
	and.b64  	%rd160, %rd159, %rd156;
	shl.b32 	%r117, %r116, 2;
	sub.s32 	%r118, %r105, %r117;
	ld.shared.f32 	%f103, [%r118+252];
	ld.global.u16 	%rs30, [%rd144+8];
	// begin inline asm
	{  cvt.f32.f16 %f91, %rs30;}

	// end inline asm
	fma.rn.f32 	%f104, %f103, %f91, %f102;
	neg.s64 	%rd161, %rd160;
	and.b64  	%rd162, %rd160, %rd161;
	clz.b64 	%r119, %rd162;
	add.s64 	%rd163, %rd160, -1;
	and.b64  	%rd164, %rd163, %rd160;
	shl.b32 	%r120, %r119, 2;
	sub.s32 	%r121, %r105, %r120;
	ld.shared.f32 	%f105, [%r121+252];
	ld.global.u16 	%rs31, [%rd144+10];
	// begin inline asm
	{  cvt.f32.f16 %f92, %rs31;}

	// end inline asm
	fma.rn.f32 	%f106, %f105, %f92, %f104;
	neg.s64 	%rd165, %rd164;
	and.b64  	%rd166, %rd164, %rd165;
	clz.b64 	%r122, %rd166;
	add.s64 	%rd167, %rd164, -1;
	and.b64  	%rd168, %rd167, %rd164;
	shl.b32 	%r123, %r122, 2;
	sub.s32 	%r124, %r105, %r123;
	ld.shared.f32 	%f107, [%r124+252];
	ld.global.u16 	%rs32, [%rd144+12];
	// begin inline asm
	{  cvt.f32.f16 %f93, %rs32;}

	// end inline asm
	fma.rn.f32 	%f108, %f107, %f93, %f106;
	neg.s64 	%rd169, %rd168;
	and.b64  	%rd170, %rd168, %rd169;
	clz.b64 	%r125, %rd170;
	add.s64 	%rd171, %rd168, -1;
	and.b64  	%rd209, %rd171, %rd168;
	shl.b32 	%r126, %r125, 2;
	sub.s32 	%r127, %r105, %r126;
	ld.shared.f32 	%f109, [%r127+252];
	ld.global.u16 	%rs33, [%rd144+14];
	// begin inline asm
	{  cvt.f32.f16 %f94, %rs33;}

	// end inline asm
	fma.rn.f32 	%f131, %f109, %f94, %f108;
	add.s64 	%rd210, %rd210, 2048;
$L__BB0_11:
	and.b32  	%r128, %r7, 4;
	setp.eq.s32 	%p7, %r128, 0;
	@%p7 bra 	$L__BB0_13;
	shl.b32 	%r129, %r2, 2;
	neg.s64 	%rd172, %rd209;
	and.b64  	%rd173, %rd209, %rd172;
	clz.b64 	%r130, %rd173;
	add.s64 	%rd174, %rd209, -1;
	and.b64  	%rd175, %rd174, %rd209;
	shl.b32 	%r131, %r130, 2;
	mov.u32 	%r132, smem_x;
	sub.s32 	%r133, %r132, %r131;
	ld.shared.f32 	%f114, [%r133+252];
	mul.wide.u32 	%rd176, %r129, 2;
	add.s64 	%rd177, %rd210, %rd176;
	ld.global.u16 	%rs34, [%rd177];
	// begin inline asm
	{  cvt.f32.f16 %f110, %rs34;}

	// end inline asm
	fma.rn.f32 	%f115, %f114, %f110, %f131;
	neg.s64 	%rd178, %rd175;
	and.b64  	%rd179, %rd175, %rd178;
	clz.b64 	%r134, %rd179;
	add.s64 	%rd180, %rd175, -1;
	and.b64  	%rd181, %rd180, %rd175;
	shl.b32 	%r135, %r134, 2;
	sub.s32 	%r136, %r132, %r135;
	ld.shared.f32 	%f116, [%r136+252];
	ld.global.u16 	%rs35, [%rd177+2];
	// begin inline asm
	{  cvt.f32.f16 %f111, %rs35;}

	// end inline asm
	fma.rn.f32 	%f117, %f116, %f111, %f115;
	neg.s64 	%rd182, %rd181;
	and.b64  	%rd183, %rd181, %rd182;
	clz.b64 	%r137, %rd183;
	add.s64 	%rd184, %rd181, -1;
	and.b64  	%rd185, %rd184, %rd181;
	shl.b32 	%r138, %r137, 2;
	sub.s32 	%r139, %r132, %r138;
	ld.shared.f32 	%f118, [%r139+252];
	ld.global.u16 	%rs36, [%rd177+4];
	// begin inline asm
	{  cvt.f32.f16 %f112, %rs36;}

	// end inline asm
	fma.rn.f32 	%f119, %f118, %f112, %f117;
	neg.s64 	%rd186, %rd185;
	and.b64  	%rd187, %rd185, %rd186;
	clz.b64 	%r140, %rd187;
	add.s64 	%rd188, %rd185, -1;
	and.b64  	%rd209, %rd188, %rd185;
	shl.b32 	%r141, %r140, 2;
	sub.s32 	%r142, %r132, %r141;
	ld.shared.f32 	%f120, [%r142+252];
	ld.global.u16 	%rs37, [%rd177+6];
	// begin inline asm
	{  cvt.f32.f16 %f113, %rs37;}

	// end inline asm
	fma.rn.f32 	%f131, %f120, %f113, %f119;
	add.s64 	%rd210, %rd210, 1024;
$L__BB0_13:
	and.b32  	%r143, %r7, 2;
	setp.eq.s32 	%p8, %r143, 0;
	@%p8 bra 	$L__BB0_15;
	shl.b32 	%r144, %r2, 1;
	neg.s64 	%rd189, %rd209;
	and.b64  	%rd190, %rd209, %rd189;
	clz.b64 	%r145, %rd190;
	add.s64 	%rd191, %rd209, -1;
	and.b64  	%rd192, %rd191, %rd209;
	shl.b32 	%r146, %r145, 2;
	mov.u32 	%r147, smem_x;
	sub.s32 	%r148, %r147, %r146;
	ld.shared.f32 	%f123, [%r148+252];
	mul.wide.u32 	%rd193, %r144, 2;
	add.s64 	%rd194, %rd210, %rd193;
	ld.global.u16 	%rs38, [%rd194];
	// begin inline asm
	{  cvt.f32.f16 %f121, %rs38;}

	// end inline asm
	fma.rn.f32 	%f124, %f123, %f121, %f131;
	neg.s64 	%rd195, %rd192;
	and.b64  	%rd196, %rd192, %rd195;
	clz.b64 	%r149, %rd196;
	add.s64 	%rd197, %rd192, -1;
	and.b64  	%rd209, %rd197, %rd192;
	shl.b32 	%r150, %r149, 2;
	sub.s32 	%r151, %r147, %r150;
	ld.shared.f32 	%f125, [%r151+252];
	ld.global.u16 	%rs39, [%rd194+2];
	// begin inline asm
	{  cvt.f32.f16 %f122, %rs39;}

	// end inline asm
	fma.rn.f32 	%f131, %f125, %f122, %f124;
	add.s64 	%rd210, %rd210, 512;
$L__BB0_15:
	and.b32  	%r152, %r7, 1;
	setp.eq.b32 	%p9, %r152, 1;
	not.pred 	%p10, %p9;
	@%p10 bra 	$L__BB0_17;
	mul.wide.u32 	%rd198, %r2, 2;
	add.s64 	%rd199, %rd210, %rd198;
	ld.global.u16 	%rs40, [%rd199];
	neg.s64 	%rd200, %rd209;
	and.b64  	%rd201, %rd209, %rd200;
	clz.b64 	%r153, %rd201;
	shl.b32 	%r154, %r153, 2;
	mov.u32 	%r155, smem_x;
	sub.s32 	%r156, %r155, %r154;
	ld.shared.f32 	%f127, [%r156+252];
	// begin inline asm
	{  cvt.f32.f16 %f126, %rs40;}

	// end inline asm
	fma.rn.f32 	%f131, %f127, %f126, %f131;
$L__BB0_17:
	cvta.to.global.u64 	%rd202, %rd30;
	mul.wide.u32 	%rd203, %r3, 4;
	add.s64 	%rd204, %rd202, %rd203;
	atom.global.add.f32 	%f128, [%rd204], %f131;
$L__BB0_18:
	ret;

}


// ===== COMPILED SASS (sm_100) =====

	.target	sm_100

	.elftype	@"ET_EXEC"


//--------------------- .note.nv.tkinfo           --------------------------
	.section	.note.nv.tkinfo,"",@"SHT_NOTE"
	.sectionflags	@"SHF_NOTE_NV_TKINFO"
	.tkinfo
        /*0018*/ 	.word	0x00000002
        /*0030*/ 	.string	""
        /*0030*/ 	.string	"ptxas"
        /*0030*/ 	.string	"Cuda compilation tools, release 13.0, V13.0.88"
        /*0030*/ 	.string	"Build cuda_13.0.r13.0/compiler.36424714_0"
        /*0030*/ 	.string	"-arch sm_100 -m 64 "



//--------------------- .note.nv.cuinfo           --------------------------
	.section	.note.nv.cuinfo,"",@"SHT_NOTE"
	.sectionflags	@"SHF_NOTE_NV_CUINFO"
        /*0018*/ 	.short	0x0002
        /*001a*/ 	.short	0x0064
        /*001c*/ 	.short	0x0082
	.zero		2


//--------------------- .nv.info                  --------------------------
	.section	.nv.info,"",@"SHT_CUDA_INFO"
	.align	4


	//----- nvinfo : EIATTR_REGCOUNT
	.align		4
        /*0000*/ 	.byte	0x04, 0x2f
        /*0002*/ 	.short	(.L_1 - .L_0)
	.align		4
.L_0:
        /*0004*/ 	.word	index@(_Z21spmv_kernel_g128_fp16P6__halfPKS_PKmPfiii)
        /*0008*/ 	.word	0x00000020


	//----- nvinfo : EIATTR_FRAME_SIZE
	.align		4
.L_1:
        /*000c*/ 	.byte	0x04, 0x11
        /*000e*/ 	.short	(.L_3 - .L_2)
	.align		4
.L_2:
        /*0010*/ 	.word	index@(_Z21spmv_kernel_g128_fp16P6__halfPKS_PKmPfiii)
        /*0014*/ 	.word	0x00000000


	//----- nvinfo : EIATTR_MIN_STACK_SIZE
	.align		4
.L_3:
        /*0018*/ 	.byte	0x04, 0x12
        /*001a*/ 	.short	(.L_5 - .L_4)
	.align		4
.L_4:
        /*001c*/ 	.word	index@(_Z21spmv_kernel_g128_fp16P6__halfPKS_PKmPfiii)
        /*0020*/ 	.word	0x00000000
.L_5:


//--------------------- .nv.compat                --------------------------
	.section	.nv.compat,"",@"SHT_CUDA_COMPAT_INFO"
	.align	4
        /*0000*/ 	.byte	0x02, 0x09, 0x00, 0x00, 0x02, 0x02, 0x01, 0x00, 0x02, 0x05, 0x05, 0x00, 0x03, 0x07, 0x01, 0x01
        /*0010*/ 	.byte	0x02, 0x03, 0x00, 0x00, 0x02, 0x06, 0x01, 0x00, 0x04, 0x0b, 0x08, 0x00, 0x09, 0x00, 0x00, 0x00
        /*0020*/ 	.byte	0x00, 0x00, 0x00, 0x00


//--------------------- .nv.info._Z21spmv_kernel_g128_fp16P6__halfPKS_PKmPfiii --------------------------
	.section	.nv.info._Z21spmv_kernel_g128_fp16P6__halfPKS_PKmPfiii,"",@"SHT_CUDA_INFO"
	.sectionflags	@""
	.align	4


	//----- nvinfo : EIATTR_CUDA_API_VERSION
	.align		4
        /*0000*/ 	.byte	0x04, 0x37
        /*0002*/ 	.short	(.L_7 - .L_6)
.L_6:
        /*0004*/ 	.word	0x00000082


	//----- nvinfo : EIATTR_KPARAM_INFO
	.align		4
.L_7:
        /*0008*/ 	.byte	0x04, 0x17
        /*000a*/ 	.short	(.L_9 - .L_8)
.L_8:
        /*000c*/ 	.word	0x00000000
        /*0010*/ 	.short	0x0006
        /*0012*/ 	.short	0x0028
        /*0014*/ 	.byte	0x00, 0xf0, 0x11, 0x00


	//----- nvinfo : EIATTR_KPARAM_INFO
	.align		4
.L_9:
        /*0018*/ 	.byte	0x04, 0x17
        /*001a*/ 	.short	(.L_11 - .L_10)
.L_10:
        /*001c*/ 	.word	0x00000000
        /*0020*/ 	.short	0x0005
        /*0022*/ 	.short	0x0024
        /*0024*/ 	.byte	0x00, 0xf0, 0x11, 0x00


	//----- nvinfo : EIATTR_KPARAM_INFO
	.align		4
.L_11:
        /*0028*/ 	.byte	0x04, 0x17
        /*002a*/ 	.short	(.L_13 - .L_12)
.L_12:
        /*002c*/ 	.word	0x00000000
        /*0030*/ 	.short	0x0004
        /*0032*/ 	.short	0x0020
        /*0034*/ 	.byte	0x00, 0xf0, 0x11, 0x00


	//----- nvinfo : EIATTR_KPARAM_INFO
	.align		4
.L_13:
        /*0038*/ 	.byte	0x04, 0x17
        /*003a*/ 	.short	(.L_15 - .L_14)
.L_14:
        /*003c*/ 	.word	0x00000000
        /*0040*/ 	.short	0x0003
        /*0042*/ 	.short	0x0018
        /*0044*/ 	.byte	0x00, 0xf5, 0x21, 0x00


	//----- nvinfo : EIATTR_KPARAM_INFO
	.align		4
.L_15:
        /*0048*/ 	.byte	0x04, 0x17
        /*004a*/ 	.short	(.L_17 - .L_16)
.L_16:
        /*004c*/ 	.word	0x00000000
        /*0050*/ 	.short	0x0002
        /*0052*/ 	.short	0x0010
        /*0054*/ 	.byte	0x00, 0xf5, 0x21, 0x00


	//----- nvinfo : EIATTR_KPARAM_INFO
	.align		4
.L_17:
        /*0058*/ 	.byte	0x04, 0x17
        /*005a*/ 	.short	(.L_19 - .L_18)
.L_18:
        /*005c*/ 	.word	0x00000000
        /*0060*/ 	.short	0x0001
        /*0062*/ 	.short	0x0008
        /*0064*/ 	.byte	0x00, 0xf5, 0x21, 0x00


	//----- nvinfo : EIATTR_KPARAM_INFO
	.align		4
.L_19:
        /*0068*/ 	.byte	0x04, 0x17
        /*006a*/ 	.short	(.L_21 - .L_20)
.L_20:
        /*006c*/ 	.word	0x00000000
        /*0070*/ 	.short	0x0000
        /*0072*/ 	.short	0x0000
        /*0074*/ 	.byte	0x00, 0xf5, 0x21, 0x00


	//----- nvinfo : EIATTR_SPARSE_MMA_MASK
	.align		4
.L_21:
        /*0078*/ 	.byte	0x03, 0x50
        /*007a*/ 	.short	0x0000


	//----- nvinfo : EIATTR_MAXREG_COUNT
	.align		4
        /*007c*/ 	.byte	0x03, 0x1b
        /*007e*/ 	.short	0x00ff


	//----- nvinfo : EIATTR_NUM_BARRIERS
	.align		4
        /*0080*/ 	.byte	0x02, 0x4c
        /*0082*/ 	.byte	0x01
	.zero		1


	//----- nvinfo : EIATTR_MERCURY_ISA_VERSION
	.align		4
        /*0084*/ 	.byte	0x03, 0x5f
        /*0086*/ 	.short	0x0101


	//----- nvinfo : EIATTR_VRC_CTA_INIT_COUNT
	.align		4
        /*0088*/ 	.byte	0x02, 0x4a
	.zero		1
	.zero		1


	//----- nvinfo : EIATTR_EXIT_INSTR_OFFSETS
	.align		4
        /*008c*/ 	.byte	0x04, 0x1c
        /*008e*/ 	.short	(.L_23 - .L_22)


	//   ....[0]....
.L_22:
        /*0090*/ 	.word	0x00000060


	//   ....[1]....
        /*0094*/ 	.word	0x00003200


	//----- nvinfo : EIATTR_CBANK_PARAM_SIZE
	.align		4
.L_23:
        /*0098*/ 	.byte	0x03, 0x19
        /*009a*/ 	.short	0x002c


	//----- nvinfo : EIATTR_PARAM_CBANK
	.align		4
        /*009c*/ 	.byte	0x04, 0x0a
        /*009e*/ 	.short	(.L_25 - .L_24)
	.align		4
.L_24:
        /*00a0*/ 	.word	index@(.nv.constant0._Z21spmv_kernel_g128_fp16P6__halfPKS_PKmPfiii)
        /*00a4*/ 	.short	0x0380
        /*00a6*/ 	.short	0x002c


	//----- nvinfo : EIATTR_SW_WAR
	.align		4
.L_25:
        /*00a8*/ 	.byte	0x04, 0x36
        /*00aa*/ 	.short	(.L_27 - .L_26)
.L_26:
        /*00ac*/ 	.word	0x00000008
.L_27:


//--------------------- .nv.callgraph             --------------------------
	.section	.nv.callgraph,"",@"SHT_CUDA_CALLGRAPH"
	.align	4
	.sectionentsize	8
	.align		4
        /*0000*/ 	.word	0x00000000
	.align		4
        /*0004*/ 	.word	0xffffffff
	.align		4
        /*0008*/ 	.word	0x00000000
	.align		4
        /*000c*/ 	.word	0xfffffffe
	.align		4
        /*0010*/ 	.word	0x00000000
	.align		4
        /*0014*/ 	.word	0xfffffffd
	.align		4
        /*0018*/ 	.word	0x00000000
	.align		4
        /*001c*/ 	.word	0xfffffffc


//--------------------- .text._Z21spmv_kernel_g128_fp16P6__halfPKS_PKmPfiii --------------------------
	.section	.text._Z21spmv_kernel_g128_fp16P6__halfPKS_PKmPfiii,"ax",@progbits
	.align	128
        .global         _Z21spmv_kernel_g128_fp16P6__halfPKS_PKmPfiii
        .type           _Z21spmv_kernel_g128_fp16P6__halfPKS_PKmPfiii,@function
        .size           _Z21spmv_kernel_g128_fp16P6__halfPKS_PKmPfiii,(.L_x_8 - _Z21spmv_kernel_g128_fp16P6__halfPKS_PKmPfiii)
        .other          _Z21spmv_kernel_g128_fp16P6__halfPKS_PKmPfiii,@"STO_CUDA_ENTRY STV_DEFAULT"
_Z21spmv_kernel_g128_fp16P6__halfPKS_PKmPfiii:
.text._Z21spmv_kernel_g128_fp16P6__halfPKS_PKmPfiii:
[----:B------:R-:W-:Y:S01]  /*0000*/  LDC R1, c[0x0][0x37c] ;  /* 0x0000df00ff017b82 */ /* 0x000fe20000000800 */
[----:B------:R-:W0:Y:S01]  /*0010*/  S2R R9, SR_CTAID.Y ;  /* 0x0000000000097919 */ /* 0x000e220000002600 */
[----:B------:R-:W1:Y:S01]  /*0020*/  LDCU UR4, c[0x0][0x3a4] ;  /* 0x00007480ff0477ac */ /* 0x000e620008000800 */
[----:B------:R-:W0:Y:S02]  /*0030*/  S2R R0, SR_TID.X ;  /* 0x0000000000007919 */ /* 0x000e240000002100 */
[----:B0-----:R-:W-:-:S05]  /*0040*/  IMAD R4, R9, 0x80, R0 ;  /* 0x0000008009047824 */ /* 0x001fca00078e0200 */
[----:B-1----:R-:W-:-:S13]  /*0050*/  ISETP.GE.AND P0, PT, R4, UR4, PT ;  /* 0x0000000404007c0c */ /* 0x002fda000bf06270 */
[----:B------:R-:W-:Y:S05]  /*0060*/  @P0 EXIT ;  /* 0x000000000000094d */ /* 0x000fea0003800000 */
[C---:B------:R-:W-:Y:S01]  /*0070*/  ISETP.GT.U32.AND P0, PT, R0.reuse, 0x3f, PT ;  /* 0x0000003f0000780c */ /* 0x040fe20003f04070 */
[----:B------:R-:W0:Y:S01]  /*0080*/  S2R R5, SR_CTAID.X ;  /* 0x0000000000057919 */ /* 0x000e220000002500 */
[----:B------:R-:W1:Y:S01]  /*0090*/  LDCU.64 UR6, c[0x0][0x358] ;  /* 0x00006b00ff0677ac */ /* 0x000e620008000a00 */
[----:B------:R-:W2:Y:S01]  /*00a0*/  LDCU UR4, c[0x0][0x370] ;  /* 0x00006e00ff0477ac */ /* 0x000ea20008000800 */
[----:B------:R-:W3:Y:S09]  /*00b0*/  LDCU UR5, c[0x0][0x3a8] ;  /* 0x00007500ff0577ac */ /* 0x000ef20008000800 */
[----:B------:R-:W4:Y:S01]  /*00c0*/  @!P0 LDC.64 R6, c[0x0][0x380] ;  /* 0x0000e000ff068b82 */ /* 0x000f220000000a00 */
[----:B------:R-:W-:Y:S01]  /*00d0*/  @!P0 LOP3.LUT R2, R0, 0x3f, RZ, 0xc0, !PT ;  /* 0x0000003f00028812 */ /* 0x000fe200078ec0ff */
[----:B------:R-:W3:Y:S04]  /*00e0*/  LDCU.64 UR8, c[0x0][0x388] ;  /* 0x00007100ff0877ac */ /* 0x000ee80008000a00 */
[----:B0-----:R-:W-:-:S04]  /*00f0*/  @!P0 IMAD R3, R5, 0x40, R2 ;  /* 0x0000004005038824 */ /* 0x001fc800078e0202 */
[----:B----4-:R-:W-:Y:S01]  /*0100*/  @!P0 IMAD.WIDE.U32 R6, R3, 0x2, R6 ;  /* 0x0000000203068825 */ /* 0x010fe200078e0006 */
[----:B------:R-:W0:Y:S01]  /*0110*/  @!P0 S2R R11, SR_CgaCtaId ;  /* 0x00000000000b8919 */ /* 0x000e220000008800 */
[----:B------:R-:W-:Y:S01]  /*0120*/  @!P0 MOV R8, 0x400 ;  /* 0x0000040000088802 */ /* 0x000fe20000000f00 */
[----:B------:R-:W4:Y:S03]  /*0130*/  LDC.64 R2, c[0x0][0x390] ;  /* 0x0000e400ff027b82 */ /* 0x000f260000000a00 */
[----:B-1----:R-:W3:Y:S01]  /*0140*/  @!P0 LDG.E.U16 R6, desc[UR6][R6.64] ;  /* 0x0000000606068981 */ /* 0x002ee2000c1e1500 */
[----:B--2---:R-:W-:Y:S02]  /*0150*/  IMAD R9, R9, UR4, R5 ;  /* 0x0000000409097c24 */ /* 0x004fe4000f8e0205 */
[----:B------:R-:W-:Y:S02]  /*0160*/  @!P0 IMAD.SHL.U32 R5, R0, 0x4, RZ ;  /* 0x0000000400058824 */ /* 0x000fe400078e00ff */
[----:B------:R-:W-:-:S03]  /*0170*/  IMAD.SHL.U32 R9, R9, 0x80, RZ ;  /* 0x0000008009097824 */ /* 0x000fc600078e00ff */
[----:B------:R-:W-:Y:S02]  /*0180*/  @!P0 LOP3.LUT R5, R5, 0xfc, RZ, 0xc0, !PT ;  /* 0x000000fc05058812 */ /* 0x000fe400078ec0ff */
[----:B0-----:R-:W-:Y:S01]  /*0190*/  @!P0 LEA R8, R11, R8, 0x18 ;  /* 0x000000080b088211 */ /* 0x001fe200078ec0ff */
[----:B------:R-:W-:-:S04]  /*01a0*/  IMAD.IADD R11, R9, 0x1, R0 ;  /* 0x00000001090b7824 */ /* 0x000fc800078e0200 */
[----:B------:R-:W-:Y:S02]  /*01b0*/  @!P0 IMAD.IADD R13, R5, 0x1, R8 ;  /* 0x00000001050d8824 */ /* 0x000fe400078e0208 */
[----:B----4-:R-:W-:-:S04]  /*01c0*/  IMAD.WIDE R2, R11, 0x8, R2 ;  /* 0x000000080b027825 */ /* 0x010fc800078e0202 */
[----:B---3--:R-:W-:-:S05]  /*01d0*/  @!P0 HADD2.F32 R12, -RZ, R6.H0_H0 ;  /* 0x20000006ff0c8230 */ /* 0x008fca0000004100 */
[----:B------:R0:W-:Y:S01]  /*01e0*/  @!P0 STS [R13], R12 ;  /* 0x0000000c0d008388 */ /* 0x0001e20000000800 */
[----:B------:R-:W-:Y:S06]  /*01f0*/  BAR.SYNC.DEFER_BLOCKING 0x0 ;  /* 0x0000000000007b1d */ /* 0x000fec0000010000 */
[----:B------:R0:W5:Y:S01]  /*0200*/  LDG.E.64 R10, desc[UR6][R2.64] ;  /* 0x00000006020a7981 */ /* 0x000162000c1e1b00 */
[----:B------:R-:W-:Y:S01]  /*0210*/  IMAD R9, R9, UR5, RZ ;  /* 0x0000000509097c24 */ /* 0x000fe2000f8e02ff */
[----:B------:R-:W-:Y:S01]  /*0220*/  ULOP3.LUT UP0, URZ, UR5, 0x20, URZ, 0xc0, !UPT ;  /* 0x0000002005ff7892 */ /* 0x000fe2000f80c0ff */
[----:B------:R-:W-:-:S02]  /*0230*/  IMAD.MOV.U32 R5, RZ, RZ, RZ ;  /* 0x000000ffff057224 */ /* 0x000fc400078e00ff */
[----:B------:R-:W-:-:S03]  /*0240*/  IMAD.WIDE R8, R9, 0x2, RZ ;  /* 0x0000000209087825 */ /* 0x000fc600078e02ff */
[----:B------:R-:W-:-:S04]  /*0250*/  IADD3 R6, P0, PT, R8, UR8, RZ ;  /* 0x0000000808067c10 */ /* 0x000fc8000ff1e0ff */
[----:B------:R-:W-:Y:S01]  /*0260*/  IADD3.X R7, PT, PT, R9, UR9, RZ, P0, !PT ;  /* 0x0000000909077c10 */ /* 0x000fe200087fe4ff */
[----:B0-----:R-:W-:Y:S08]  /*0270*/  BRA.U !UP0, `(.L_x_0) ;  /* 0x0000000908807547 */ /* 0x001ff0000b800000 */
[----:B------:R-:W-:Y:S01]  /*0280*/  IMAD.WIDE.U32 R8, R0, 0x40, R8 ;  /* 0x0000004000087825 */ /* 0x000fe200078e0008 */
[----:B------:R-:W-:-:S03]  /*0290*/  UMOV UR4, URZ ;  /* 0x000000ff00047c82 */ /* 0x000fc60008000000 */
[----:B------:R-:W-:Y:S01]  /*02a0*/  IMAD.MOV.U32 R5, RZ, RZ, RZ ;  /* 0x000000ffff057224 */ /* 0x000fe200078e00ff */
[----:B------:R-:W-:-:S04]  /*02b0*/  IADD3 R2, P0, PT, R8, UR8, RZ ;  /* 0x0000000808027c10 */ /* 0x000fc8000ff1e0ff */
[----:B------:R-:W-:-:S04]  /*02c0*/  IADD3 R2, P1, PT, R2, 0x8, RZ ;  /* 0x0000000802027810 */ /* 0x000fc80007f3e0ff */
[----:B------:R-:W-:-:S09]  /*02d0*/  IADD3.X R3, PT, PT, RZ, UR9, R9, P1, P0 ;  /* 0x00000009ff037c10 */ /* 0x000fd20008fe0409 */
.L_x_1:
[----:B-----5:R-:W-:-:S04]  /*02e0*/  IADD3 R13, P0, PT, R10, -0x1, RZ ;  /* 0xffffffff0a0d7810 */ /* 0x020fc80007f1e0ff */
[----:B------:R-:W-:Y:S02]  /*02f0*/  IADD3.X R12, PT, PT, R11, -0x1, RZ, P0, !PT ;  /* 0xffffffff0b0c7810 */ /* 0x000fe400007fe4ff */
[-C--:B------:R-:W-:Y:S02]  /*0300*/  LOP3.LUT R13, R13, R10.reuse, RZ, 0xc0, !PT ;  /* 0x0000000a0d0d7212 */ /* 0x080fe400078ec0ff */
[----:B------:R-:W-:Y:S02]  /*0310*/  IADD3 R15, P0, PT, RZ, -R10, RZ ;  /* 0x8000000aff0f7210 */ /* 0x000fe40007f1e0ff */
[----:B------:R-:W-:Y:S02]  /*0320*/  LOP3.LUT R12, R12, R11, RZ, 0xc0, !PT ;  /* 0x0000000b0c0c7212 */ /* 0x000fe400078ec0ff */
[----:B------:R-:W-:Y:S01]  /*0330*/  IADD3 R8, P1, PT, R13, -0x1, RZ ;  /* 0xffffffff0d087810 */ /* 0x000fe20007f3e0ff */
[----:B------:R-:W-:Y:S01]  /*0340*/  IMAD.X R24, RZ, RZ, ~R11, P0 ;  /* 0x000000ffff187224 */ /* 0x000fe200000e0e0b */
[----:B------:R-:W-:-:S02]  /*0350*/  IADD3 R16, P0, PT, RZ, -R13, RZ ;  /* 0x8000000dff107210 */ /* 0x000fc40007f1e0ff */
[----:B------:R-:W-:Y:S02]  /*0360*/  IADD3.X R17, PT, PT, R12, -0x1, RZ, P1, !PT ;  /* 0xffffffff0c117810 */ /* 0x000fe40000ffe4ff */
[----:B------:R-:W-:Y:S01]  /*0370*/  LOP3.LUT R8, R8, R13, RZ, 0xc0, !PT ;  /* 0x0000000d08087212 */ /* 0x000fe200078ec0ff */
[----:B------:R-:W-:Y:S01]  /*0380*/  IMAD.X R21, RZ, RZ, ~R12, P0 ;  /* 0x000000ffff157224 */ /* 0x000fe200000e0e0c */
[----:B------:R-:W-:Y:S02]  /*0390*/  LOP3.LUT R17, R17, R12, RZ, 0xc0, !PT ;  /* 0x0000000c11117212 */ /* 0x000fe400078ec0ff */
[----:B------:R-:W-:Y:S02]  /*03a0*/  IADD3 R9, P1, PT, R8, -0x1, RZ ;  /* 0xffffffff08097810 */ /* 0x000fe40007f3e0ff */
[----:B------:R-:W-:Y:S02]  /*03b0*/  LOP3.LUT R24, R11, R24, RZ, 0xc0, !PT ;  /* 0x000000180b187212 */ /* 0x000fe400078ec0ff */
[----:B------:R-:W-:-:S02]  /*03c0*/  IADD3 R11, P0, PT, RZ, -R8, RZ ;  /* 0x80000008ff0b7210 */ /* 0x000fc40007f1e0ff */
[----:B------:R-:W-:Y:S02]  /*03d0*/  IADD3.X R18, PT, PT, R17, -0x1, RZ, P1, !PT ;  /* 0xffffffff11127810 */ /* 0x000fe40000ffe4ff */
[----:B------:R-:W-:Y:S01]  /*03e0*/  LOP3.LUT R9, R9, R8, RZ, 0xc0, !PT ;  /* 0x0000000809097212 */ /* 0x000fe200078ec0ff */
[----:B------:R-:W-:Y:S01]  /*03f0*/  IMAD.X R22, RZ, RZ, ~R17, P0 ;  /* 0x000000ffff167224 */ /* 0x000fe200000e0e11 */
[----:B------:R-:W-:Y:S02]  /*0400*/  LOP3.LUT R18, R18, R17, RZ, 0xc0, !PT ;  /* 0x0000001112127212 */ /* 0x000fe400078ec0ff */
[----:B------:R-:W-:Y:S02]  /*0410*/  IADD3 R14, P0, PT, RZ, -R9, RZ ;  /* 0x80000009ff0e7210 */ /* 0x000fe40007f1e0ff */
[----:B------:R-:W-:Y:S02]  /*0420*/  LOP3.LUT R21, R12, R21, RZ, 0xc0, !PT ;  /* 0x000000150c157212 */ /* 0x000fe400078ec0ff */
[----:B------:R-:W-:Y:S01]  /*0430*/  ISETP.NE.U32.AND P6, PT, R24, RZ, PT ;  /* 0x000000ff1800720c */ /* 0x000fe20003fc5070 */
[----:B------:R-:W-:Y:S01]  /*0440*/  IMAD.X R23, RZ, RZ, ~R18, P0 ;  /* 0x000000ffff177224 */ /* 0x000fe200000e0e12 */
[----:B------:R-:W-:-:S02]  /*0450*/  LOP3.LUT R22, R17, R22, RZ, 0xc0, !PT ;  /* 0x0000001611167212 */ /* 0x000fc400078ec0ff */
[----:B------:R-:W-:Y:S02]  /*0460*/  ISETP.NE.U32.AND P5, PT, R21, RZ, PT ;  /* 0x000000ff1500720c */ /* 0x000fe40003fa5070 */
[----:B------:R-:W-:Y:S02]  /*0470*/  ISETP.NE.U32.AND P4, PT, R22, RZ, PT ;  /* 0x000000ff1600720c */ /* 0x000fe40003f85070 */
[C---:B------:R-:W-:Y:S02]  /*0480*/  LOP3.LUT R23, R18.reuse, R23, RZ, 0xc0, !PT ;  /* 0x0000001712177212 */ /* 0x040fe400078ec0ff */
[----:B------:R-:W-:Y:S02]  /*0490*/  IADD3 R12, P0, PT, R9, -0x1, RZ ;  /* 0xffffffff090c7810 */ /* 0x000fe40007f1e0ff */
[----:B------:R-:W-:Y:S02]  /*04a0*/  ISETP.NE.U32.AND P3, PT, R23, RZ, PT ;  /* 0x000000ff1700720c */ /* 0x000fe40003f65070 */
[----:B------:R-:W-:-:S02]  /*04b0*/  IADD3.X R19, PT, PT, R18, -0x1, RZ, P0, !PT ;  /* 0xffffffff12137810 */ /* 0x000fc400007fe4ff */
[----:B------:R-:W-:Y:S02]  /*04c0*/  LOP3.LUT R12, R12, R9, RZ, 0xc0, !PT ;  /* 0x000000090c0c7212 */ /* 0x000fe400078ec0ff */
[----:B------:R-:W-:Y:S02]  /*04d0*/  @!P6 LOP3.LUT R24, R10, R15, RZ, 0xc0, !PT ;  /* 0x0000000f0a18e212 */ /* 0x000fe400078ec0ff */
[----:B------:R-:W-:Y:S02]  /*04e0*/  @!P5 LOP3.LUT R21, R13, R16, RZ, 0xc0, !PT ;  /* 0x000000100d15d212 */ /* 0x000fe400078ec0ff */
[----:B------:R-:W-:Y:S02]  /*04f0*/  LOP3.LUT R19, R19, R18, RZ, 0xc0, !PT ;  /* 0x0000001213137212 */ /* 0x000fe400078ec0ff */
[----:B------:R-:W-:Y:S01]  /*0500*/  IADD3 R15, P1, PT, R12, -0x1, RZ ;  /* 0xffffffff0c0f7810 */ /* 0x000fe20007f3e0ff */
[----:B------:R-:W0:Y:S01]  /*0510*/  FLO.U32 R24, R24 ;  /* 0x0000001800187300 */ /* 0x000e2200000e0000 */
[----:B------:R-:W-:-:S02]  /*0520*/  IADD3 R13, P0, PT, RZ, -R12, RZ ;  /* 0x8000000cff0d7210 */ /* 0x000fc40007f1e0ff */
[----:B------:R-:W-:Y:S02]  /*0530*/  @!P4 LOP3.LUT R22, R8, R11, RZ, 0xc0, !PT ;  /* 0x0000000b0816c212 */ /* 0x000fe400078ec0ff */
[----:B------:R-:W-:Y:S01]  /*0540*/  IADD3.X R10, PT, PT, R19, -0x1, RZ, P1, !PT ;  /* 0xffffffff130a7810 */ /* 0x000fe20000ffe4ff */
[----:B------:R-:W-:Y:S01]  /*0550*/  IMAD.X R20, RZ, RZ, ~R19, P0 ;  /* 0x000000ffff147224 */ /* 0x000fe200000e0e13 */
[----:B------:R-:W-:Y:S01]  /*0560*/  LOP3.LUT R8, R15, R12, RZ, 0xc0, !PT ;  /* 0x0000000c0f087212 */ /* 0x000fe200078ec0ff */
[----:B------:R-:W-:Y:S01]  /*0570*/  FLO.U32 R21, R21 ;  /* 0x0000001500157300 */ /* 0x000fe200000e0000 */
[----:B------:R-:W-:Y:S02]  /*0580*/  @!P3 LOP3.LUT R23, R9, R14, RZ, 0xc0, !PT ;  /* 0x0000000e0917b212 */ /* 0x000fe400078ec0ff */
[----:B------:R-:W-:Y:S02]  /*0590*/  LOP3.LUT R9, R10, R19, RZ, 0xc0, !PT ;  /* 0x000000130a097212 */ /* 0x000fe400078ec0ff */
[----:B------:R-:W-:-:S02]  /*05a0*/  IADD3 R17, P1, PT, R8, -0x1, RZ ;  /* 0xffffffff08117810 */ /* 0x000fc40007f3e0ff */
[----:B------:R-:W-:Y:S01]  /*05b0*/  LOP3.LUT R20, R19, R20, RZ, 0xc0, !PT ;  /* 0x0000001413147212 */ /* 0x000fe200078ec0ff */
[----:B------:R-:W1:Y:S01]  /*05c0*/  FLO.U32 R22, R22 ;  /* 0x0000001600167300 */ /* 0x000e6200000e0000 */
[-C--:B------:R-:W-:Y:S02]  /*05d0*/  IADD3 R15, P0, PT, RZ, -R8.reuse, RZ ;  /* 0x80000008ff0f7210 */ /* 0x080fe40007f1e0ff */
[----:B------:R-:W-:Y:S02]  /*05e0*/  IADD3.X R14, PT, PT, R9, -0x1, RZ, P1, !PT ;  /* 0xffffffff090e7810 */ /* 0x000fe40000ffe4ff */
[----:B------:R-:W-:Y:S01]  /*05f0*/  LOP3.LUT R17, R17, R8, RZ, 0xc0, !PT ;  /* 0x0000000811117212 */ /* 0x000fe200078ec0ff */
[----:B------:R-:W-:Y:S01]  /*0600*/  IMAD.X R18, RZ, RZ, ~R9, P0 ;  /* 0x000000ffff127224 */ /* 0x000fe200000e0e09 */
[----:B------:R-:W-:Y:S01]  /*0610*/  ISETP.NE.U32.AND P2, PT, R20, RZ, PT ;  /* 0x000000ff1400720c */ /* 0x000fe20003f45070 */
[----:B------:R-:W2:Y:S01]  /*0620*/  FLO.U32 R23, R23 ;  /* 0x0000001700177300 */ /* 0x000ea200000e0000 */
[----:B------:R-:W-:-:S02]  /*0630*/  LOP3.LUT R14, R14, R9, RZ, 0xc0, !PT ;  /* 0x000000090e0e7212 */ /* 0x000fc400078ec0ff */
[----:B------:R-:W-:Y:S02]  /*0640*/  IADD3 R10, P1, PT, R17, -0x1, RZ ;  /* 0xffffffff110a7810 */ /* 0x000fe40007f3e0ff */
[-C--:B------:R-:W-:Y:S02]  /*0650*/  IADD3 R16, P0, PT, RZ, -R17.reuse, RZ ;  /* 0x80000011ff107210 */ /* 0x080fe40007f1e0ff */
[----:B------:R-:W-:Y:S02]  /*0660*/  IADD3.X R11, PT, PT, R14, -0x1, RZ, P1, !PT ;  /* 0xffffffff0e0b7810 */ /* 0x000fe40000ffe4ff */
[----:B------:R-:W-:Y:S01]  /*0670*/  LOP3.LUT R10, R10, R17, RZ, 0xc0, !PT ;  /* 0x000000110a0a7212 */ /* 0x000fe200078ec0ff */
[----:B------:R-:W-:Y:S01]  /*0680*/  IMAD.X R19, RZ, RZ, ~R14, P0 ;  /* 0x000000ffff137224 */ /* 0x000fe200000e0e0e */
[----:B------:R-:W-:Y:S02]  /*0690*/  LOP3.LUT R18, R9, R18, RZ, 0xc0, !PT ;  /* 0x0000001209127212 */ /* 0x000fe400078ec0ff */
[----:B------:R-:W-:-:S02]  /*06a0*/  LOP3.LUT R11, R11, R14, RZ, 0xc0, !PT ;  /* 0x0000000e0b0b7212 */ /* 0x000fc400078ec0ff */
[----:B------:R-:W-:Y:S02]  /*06b0*/  IADD3 R9, P0, PT, RZ, -R10, RZ ;  /* 0x8000000aff097210 */ /* 0x000fe40007f1e0ff */
[----:B------:R-:W-:Y:S02]  /*06c0*/  @!P2 LOP3.LUT R20, R12, R13, RZ, 0xc0, !PT ;  /* 0x0000000d0c14a212 */ /* 0x000fe400078ec0ff */
[----:B------:R-:W-:Y:S01]  /*06d0*/  LOP3.LUT R14, R14, R19, RZ, 0xc0, !PT ;  /* 0x000000130e0e7212 */ /* 0x000fe200078ec0ff */
[----:B------:R-:W-:Y:S01]  /*06e0*/  IMAD.X R12, RZ, RZ, ~R11, P0 ;  /* 0x000000ffff0c7224 */ /* 0x000fe200000e0e0b */
[----:B------:R-:W-:Y:S02]  /*06f0*/  ISETP.NE.U32.AND P1, PT, R18, RZ, PT ;  /* 0x000000ff1200720c */ /* 0x000fe40003f25070 */
[----:B0-----:R-:W-:Y:S01]  /*0700*/  IADD3 R19, PT, PT, -R24, 0x1f, RZ ;  /* 0x0000001f18137810 */ /* 0x001fe20007ffe1ff */
[----:B------:R-:W0:Y:S01]  /*0710*/  FLO.U32 R20, R20 ;  /* 0x0000001400147300 */ /* 0x000e2200000e0000 */
[----:B------:R-:W-:-:S02]  /*0720*/  LOP3.LUT R13, R11, R12, RZ, 0xc0, !PT ;  /* 0x0000000c0b0d7212 */ /* 0x000fc400078ec0ff */
[----:B------:R-:W-:Y:S02]  /*0730*/  ISETP.NE.U32.AND P0, PT, R14, RZ, PT ;  /* 0x000000ff0e00720c */ /* 0x000fe40003f05070 */
[----:B------:R-:W-:Y:S01]  /*0740*/  IADD3 R24, PT, PT, -R24, 0x3f, RZ ;  /* 0x0000003f18187810 */ /* 0x000fe20007ffe1ff */
[----:B------:R-:W-:Y:S01]  /*0750*/  @P6 IMAD.MOV R24, RZ, RZ, R19 ;  /* 0x000000ffff186224 */ /* 0x000fe200078e0213 */
[----:B------:R-:W-:-:S03]  /*0760*/  ISETP.NE.U32.AND P6, PT, R13, RZ, PT ;  /* 0x000000ff0d00720c */ /* 0x000fc60003fc5070 */
[----:B------:R-:W-:Y:S02]  /*0770*/  @!P1 LOP3.LUT R18, R8, R15, RZ, 0xc0, !PT ;  /* 0x0000000f08129212 */ /* 0x000fe400078ec0ff */
[----:B------:R-:W3:Y:S02]  /*0780*/  S2R R8, SR_CgaCtaId ;  /* 0x0000000000087919 */ /* 0x000ee40000008800 */
[----:B------:R4:W-:Y:S02]  /*0790*/  FLO.U32 R15, R18 ;  /* 0x00000012000f7300 */ /* 0x0009e400000e0000 */
[----:B------:R-:W-:Y:S02]  /*07a0*/  @!P0 LOP3.LUT R14, R17, R16, RZ, 0xc0, !PT ;  /* 0x00000010110e8212 */ /* 0x000fe400078ec0ff */
[----:B-1----:R-:W-:Y:S02]  /*07b0*/  IADD3 R17, PT, PT, -R22, 0x1f, RZ ;  /* 0x0000001f16117810 */ /* 0x002fe40007ffe1ff */
[----:B------:R-:W-:-:S02]  /*07c0*/  @!P6 LOP3.LUT R13, R10, R9, RZ, 0xc0, !PT ;  /* 0x000000090a0de212 */ /* 0x000fc400078ec0ff */
[----:B------:R0:W1:Y:S01]  /*07d0*/  FLO.U32 R12, R14 ;  /* 0x0000000e000c7300 */ /* 0x00006200000e0000 */
[C---:B------:R-:W-:Y:S01]  /*07e0*/  IADD3 R16, PT, PT, -R21.reuse, 0x1f, RZ ;  /* 0x0000001f15107810 */ /* 0x040fe20007ffe1ff */
[----:B------:R-:W3:Y:S01]  /*07f0*/  LDG.E.U16 R9, desc[UR6][R2.64+-0x8] ;  /* 0xfffff80602097981 */ /* 0x000ee2000c1e1500 */
[----:B------:R-:W-:Y:S01]  /*0800*/  IADD3 R22, PT, PT, -R22, 0x3f, RZ ;  /* 0x0000003f16167810 */ /* 0x000fe20007ffe1ff */
[----:B------:R-:W-:Y:S01]  /*0810*/  @P4 IMAD.MOV R22, RZ, RZ, R17 ;  /* 0x000000ffff164224 */ /* 0x000fe200078e0211 */
[----:B------:R-:W-:Y:S01]  /*0820*/  IADD3 R21, PT, PT, -R21, 0x3f, RZ ;  /* 0x0000003f15157810 */ /* 0x000fe20007ffe1ff */
[----:B------:R-:W3:Y:S01]  /*0830*/  LDG.E.U16 R17, desc[UR6][R2.64+-0x6] ;  /* 0xfffffa0602117981 */ /* 0x000ee2000c1e1500 */
[----:B------:R-:W-:Y:S01]  /*0840*/  @P5 IMAD.MOV R21, RZ, RZ, R16 ;  /* 0x000000ffff155224 */ /* 0x000fe200078e0210 */
[----:B------:R-:W1:Y:S01]  /*0850*/  FLO.U32 R13, R13 ;  /* 0x0000000d000d7300 */ /* 0x000e6200000e0000 */
[C---:B--2---:R-:W-:Y:S01]  /*0860*/  IADD3 R16, PT, PT, -R23.reuse, 0x1f, RZ ;  /* 0x0000001f17107810 */ /* 0x044fe20007ffe1ff */
[----:B----4-:R-:W2:Y:S01]  /*0870*/  LDG.E.U16 R18, desc[UR6][R2.64+-0x4] ;  /* 0xfffffc0602127981 */ /* 0x010ea2000c1e1500 */
[----:B------:R-:W-:-:S02]  /*0880*/  IADD3 R23, PT, PT, -R23, 0x3f, RZ ;  /* 0x0000003f17177810 */ /* 0x000fc40007ffe1ff */
[----:B0-----:R-:W-:Y:S01]  /*0890*/  IADD3 R14, PT, PT, -R20, 0x1f, RZ ;  /* 0x0000001f140e7810 */ /* 0x001fe20007ffe1ff */
[----:B------:R-:W-:Y:S01]  /*08a0*/  @P3 IMAD.MOV R23, RZ, RZ, R16 ;  /* 0x000000ffff173224 */ /* 0x000fe200078e0210 */
[----:B-1----:R-:W-:Y:S01]  /*08b0*/  IADD3 R25, PT, PT, -R12, 0x1f, RZ ;  /* 0x0000001f0c197810 */ /* 0x002fe20007ffe1ff */
[----:B------:R-:W4:Y:S01]  /*08c0*/  LDG.E.U16 R16, desc[UR6][R2.64+-0x2] ;  /* 0xfffffe0602107981 */ /* 0x000f22000c1e1500 */
[C---:B------:R-:W-:Y:S02]  /*08d0*/  IADD3 R19, PT, PT, -R15.reuse, 0x1f, RZ ;  /* 0x0000001f0f137810 */ /* 0x040fe40007ffe1ff */
[----:B------:R-:W-:Y:S01]  /*08e0*/  IADD3 R20, PT, PT, -R20, 0x3f, RZ ;  /* 0x0000003f14147810 */ /* 0x000fe20007ffe1ff */
[----:B------:R-:W-:Y:S01]  /*08f0*/  @P2 IMAD.MOV R20, RZ, RZ, R14 ;  /* 0x000000ffff142224 */ /* 0x000fe200078e020e */
[----:B------:R-:W-:Y:S01]  /*0900*/  IADD3 R12, PT, PT, -R12, 0x3f, RZ ;  /* 0x0000003f0c0c7810 */ /* 0x000fe20007ffe1ff */
[----:B------:R-:W4:Y:S01]  /*0910*/  LDG.E.U16 R14, desc[UR6][R2.64] ;  /* 0x00000006020e7981 */ /* 0x000f22000c1e1500 */
[----:B------:R-:W-:Y:S01]  /*0920*/  IADD3 R15, PT, PT, -R15, 0x3f, RZ ;  /* 0x0000003f0f0f7810 */ /* 0x000fe20007ffe1ff */
[----:B------:R-:W-:Y:S01]  /*0930*/  @P0 IMAD.MOV R12, RZ, RZ, R25 ;  /* 0x000000ffff0c0224 */ /* 0x000fe200078e0219 */
[----:B------:R-:W-:Y:S01]  /*0940*/  IADD3 R26, PT, PT, -R13, 0x1f, RZ ;  /* 0x0000001f0d1a7810 */ /* 0x000fe20007ffe1ff */
[----:B------:R-:W-:Y:S01]  /*0950*/  @P1 IMAD.MOV R15, RZ, RZ, R19 ;  /* 0x000000ffff0f1224 */ /* 0x000fe200078e0213 */
[----:B------:R-:W-:-:S02]  /*0960*/  MOV R25, 0x400 ;  /* 0x0000040000197802 */ /* 0x000fc40000000f00 */
[----:B------:R-:W-:Y:S02]  /*0970*/  IADD3 R19, PT, PT, -R13, 0x3f, RZ ;  /* 0x0000003f0d137810 */ /* 0x000fe40007ffe1ff */
[----:B------:R-:W4:Y:S01]  /*0980*/  LDG.E.U16 R13, desc[UR6][R2.64+0x2] ;  /* 0x00000206020d7981 */ /* 0x000f22000c1e1500 */
[----:B------:R-:W-:Y:S01]  /*0990*/  @P6 IMAD.MOV R19, RZ, RZ, R26 ;  /* 0x000000ffff136224 */ /* 0x000fe200078e021a */
[----:B---3--:R-:W-:Y:S02]  /*09a0*/  LEA R26, R8, R25, 0x18 ;  /* 0x00000019081a7211 */ /* 0x008fe400078ec0ff */
[----:B------:R-:W3:Y:S04]  /*09b0*/  LDG.E.U16 R25, desc[UR6][R2.64+0x4] ;  /* 0x0000040602197981 */ /* 0x000ee8000c1e1500 */
[----:B------:R0:W3:Y:S01]  /*09c0*/  LDG.E.U16 R8, desc[UR6][R2.64+0x6] ;  /* 0x0000060602087981 */ /* 0x0000e2000c1e1500 */
[----:B------:R-:W-:-:S02]  /*09d0*/  IMAD R24, R24, -0x4, R26 ;  /* 0xfffffffc18187824 */ /* 0x000fc400078e021a */
[--C-:B------:R-:W-:Y:S02]  /*09e0*/  IMAD R21, R21, -0x4, R26.reuse ;  /* 0xfffffffc15157824 */ /* 0x100fe400078e021a */
[--C-:B------:R-:W-:Y:S02]  /*09f0*/  IMAD R22, R22, -0x4, R26.reuse ;  /* 0xfffffffc16167824 */ /* 0x100fe400078e021a */
[----:B------:R-:W1:Y:S01]  /*0a00*/  LDS R24, [R24+0xfc] ;  /* 0x0000fc0018187984 */ /* 0x000e620000000800 */
[----:B------:R-:W-:-:S03]  /*0a10*/  IMAD R27, R23, -0x4, R26 ;  /* 0xfffffffc171b7824 */ /* 0x000fc600078e021a */
[----:B------:R-:W2:Y:S01]  /*0a20*/  LDS R21, [R21+0xfc] ;  /* 0x0000fc0015157984 */ /* 0x000ea20000000800 */
[----:B------:R-:W-:-:S03]  /*0a30*/  IMAD R23, R20, -0x4, R26 ;  /* 0xfffffffc14177824 */ /* 0x000fc600078e021a */
[----:B------:R-:W2:Y:S01]  /*0a40*/  LDS R22, [R22+0xfc] ;  /* 0x0000fc0016167984 */ /* 0x000ea20000000800 */
[----:B------:R-:W-:-:S03]  /*0a50*/  IMAD R15, R15, -0x4, R26 ;  /* 0xfffffffc0f0f7824 */ /* 0x000fc600078e021a */
[----:B------:R-:W4:Y:S01]  /*0a60*/  LDS R20, [R27+0xfc] ;  /* 0x0000fc001b147984 */ /* 0x000f220000000800 */
[----:B------:R-:W-:-:S03]  /*0a70*/  IMAD R28, R12, -0x4, R26 ;  /* 0xfffffffc0c1c7824 */ /* 0x000fc600078e021a */
[----:B------:R-:W4:Y:S01]  /*0a80*/  LDS R23, [R23+0xfc] ;  /* 0x0000fc0017177984 */ /* 0x000f220000000800 */
[----:B------:R-:W-:-:S03]  /*0a90*/  IMAD R12, R19, -0x4, R26 ;  /* 0xfffffffc130c7824 */ /* 0x000fc600078e021a */
[----:B------:R-:W3:Y:S04]  /*0aa0*/  LDS R15, [R15+0xfc] ;  /* 0x0000fc000f0f7984 */ /* 0x000ee80000000800 */
[----:B------:R-:W3:Y:S04]  /*0ab0*/  LDS R19, [R28+0xfc] ;  /* 0x0000fc001c137984 */ /* 0x000ee80000000800 */
[----:B------:R-:W3:Y:S01]  /*0ac0*/  LDS R12, [R12+0xfc] ;  /* 0x0000fc000c0c7984 */ /* 0x000ee20000000800 */
[----:B------:R-:W-:-:S04]  /*0ad0*/  UIADD3 UR4, UPT, UPT, UR4, 0x1, URZ ;  /* 0x0000000104047890 */ /* 0x000fc8000fffe0ff */
[----:B------:R-:W-:Y:S01]  /*0ae0*/  UISETP.NE.AND UP0, UPT, UR4, 0x4, UPT ;  /* 0x000000040400788c */ /* 0x000fe2000bf05270 */
[----:B0-----:R-:W-:-:S05]  /*0af0*/  IADD3 R2, P1, PT, R2, 0x10, RZ ;  /* 0x0000001002027810 */ /* 0x001fca0007f3e0ff */
[----:B------:R-:W-:Y:S02]  /*0b00*/  IMAD.X R3, RZ, RZ, R3, P1 ;  /* 0x000000ffff037224 */ /* 0x000fe400008e0603 */
[----:B------:R-:W-:Y:S02]  /*0b10*/  HADD2.F32 R9, -RZ, R9.H0_H0 ;  /* 0x20000009ff097230 */ /* 0x000fe40000004100 */
[----:B------:R-:W-:-:S03]  /*0b20*/  HADD2.F32 R17, -RZ, R17.H0_H0 ;  /* 0x20000011ff117230 */ /* 0x000fc60000004100 */
[----:B-1----:R-:W-:Y:S01]  /*0b30*/  FFMA R24, R24, R9, R5 ;  /* 0x0000000918187223 */ /* 0x002fe20000000005 */
[----:B--2---:R-:W-:-:S03]  /*0b40*/  HADD2.F32 R18, -RZ, R18.H0_H0 ;  /* 0x20000012ff127230 */ /* 0x004fc60000004100 */
[----:B------:R-:W-:-:S04]  /*0b50*/  FFMA R17, R21, R17, R24 ;  /* 0x0000001115117223 */ /* 0x000fc80000000018 */
[----:B------:R-:W-:Y:S01]  /*0b60*/  FFMA R17, R22, R18, R17 ;  /* 0x0000001216117223 */ /* 0x000fe20000000011 */
[----:B----4-:R-:W-:-:S05]  /*0b70*/  HADD2.F32 R16, -RZ, R16.H0_H0 ;  /* 0x20000010ff107230 */ /* 0x010fca0000004100 */
[----:B------:R-:W-:Y:S01]  /*0b80*/  FFMA R16, R20, R16, R17 ;  /* 0x0000001014107223 */ /* 0x000fe20000000011 */
[----:B------:R-:W-:-:S05]  /*0b90*/  HADD2.F32 R14, -RZ, R14.H0_H0 ;  /* 0x2000000eff0e7230 */ /* 0x000fca0000004100 */
[----:B------:R-:W-:Y:S01]  /*0ba0*/  FFMA R14, R23, R14, R16 ;  /* 0x0000000e170e7223 */ /* 0x000fe20000000010 */
[----:B------:R-:W-:Y:S01]  /*0bb0*/  HADD2.F32 R13, -RZ, R13.H0_H0 ;  /* 0x2000000dff0d7230 */ /* 0x000fe20000004100 */
[----:B------:R-:W-:Y:S01]  /*0bc0*/  IADD3 R9, P0, PT, R10, -0x1, RZ ;  /* 0xffffffff0a097810 */ /* 0x000fe20007f1e0ff */
[----:B---3--:R-:W-:-:S03]  /*0bd0*/  HADD2.F32 R25, -RZ, R25.H0_H0 ;  /* 0x20000019ff197230 */ /* 0x008fc60000004100 */
[----:B------:R-:W-:Y:S01]  /*0be0*/  FFMA R14, R15, R13, R14 ;  /* 0x0000000d0f0e7223 */ /* 0x000fe2000000000e */
[----:B------:R-:W-:-:S03]  /*0bf0*/  HADD2.F32 R8, -RZ, R8.H0_H0 ;  /* 0x20000008ff087230 */ /* 0x000fc60000004100 */
[----:B------:R-:W-:Y:S01]  /*0c00*/  FFMA R19, R19, R25, R14 ;  /* 0x0000001913137223 */ /* 0x000fe2000000000e */
[----:B------:R-:W-:Y:S02]  /*0c10*/  IADD3.X R14, PT, PT, R11, -0x1, RZ, P0, !PT ;  /* 0xffffffff0b0e7810 */ /* 0x000fe400007fe4ff */
[----:B------:R-:W-:Y:S01]  /*0c20*/  LOP3.LUT R10, R9, R10, RZ, 0xc0, !PT ;  /* 0x0000000a090a7212 */ /* 0x000fe200078ec0ff */
[----:B------:R-:W-:Y:S01]  /*0c30*/  FFMA R5, R12, R8, R19 ;  /* 0x000000080c057223 */ /* 0x000fe20000000013 */
[----:B------:R-:W-:Y:S01]  /*0c40*/  LOP3.LUT R11, R14, R11, RZ, 0xc0, !PT ;  /* 0x0000000b0e0b7212 */ /* 0x000fe200078ec0ff */
[----:B------:R-:W-:Y:S06]  /*0c50*/  BRA.U UP0, `(.L_x_1) ;  /* 0xfffffff500a07547 */ /* 0x000fec000b83ffff */
[----:B------:R-:W-:-:S05]  /*0c60*/  IADD3 R6, P0, PT, R6, 0x2000, RZ ;  /* 0x0000200006067810 */ /* 0x000fca0007f1e0ff */
[----:B------:R-:W-:-:S08]  /*0c70*/  IMAD.X R7, RZ, RZ, R7, P0 ;  /* 0x000000ffff077224 */ /* 0x000fd000000e0607 */
.L_x_0:
[----:B------:R-:W0:Y:S01]  /*0c80*/  LDC.64 R2, c[0x0][0x398] ;  /* 0x0000e600ff027b82 */ /* 0x000e220000000a00 */
[----:B------:R-:W-:-:S09]  /*0c90*/  ULOP3.LUT UP0, URZ, UR5, 0x10, URZ, 0xc0, !UPT ;  /* 0x0000001005ff7892 */ /* 0x000fd2000f80c0ff */
[----:B------:R-:W-:Y:S05]  /*0ca0*/  BRA.U !UP0, `(.L_x_2) ;  /* 0x00000011089c7547 */ /* 0x000fea000b800000 */
[----:B------:R-:W-:-:S04]  /*0cb0*/  IMAD.SHL.U32 R9, R0, 0x10, RZ ;  /* 0x0000001000097824 */ /* 0x000fc800078e00ff */
[----:B------:R-:W-:-:S05]  /*0cc0*/  IMAD.WIDE.U32 R8, R9, 0x2, R6 ;  /* 0x0000000209087825 */ /* 0x000fca00078e0006 */
[----:B------:R-:W2:Y:S04]  /*0cd0*/  LDG.E.U16 R19, desc[UR6][R8.64] ;  /* 0x0000000608137981 */ /* 0x000ea8000c1e1500 */
[----:B------:R-:W3:Y:S04]  /*0ce0*/  LDG.E.U16 R17, desc[UR6][R8.64+0x2] ;  /* 0x0000020608117981 */ /* 0x000ee8000c1e1500 */
[----:B------:R-:W4:Y:S04]  /*0cf0*/  LDG.E.U16 R16, desc[UR6][R8.64+0x4] ;  /* 0x0000040608107981 */ /* 0x000f28000c1e1500 */
[----:B------:R-:W4:Y:S04]  /*0d00*/  LDG.E.U16 R14, desc[UR6][R8.64+0x6] ;  /* 0x00000606080e7981 */ /* 0x000f28000c1e1500 */
[----:B------:R-:W4:Y:S04]  /*0d10*/  LDG.E.U16 R13, desc[UR6][R8.64+0x8] ;  /* 0x00000806080d7981 */ /* 0x000f28000c1e1500 */
[----:B------:R-:W4:Y:S04]  /*0d20*/  LDG.E.U16 R15, desc[UR6][R8.64+0xa] ;  /* 0x00000a06080f7981 */ /* 0x000f28000c1e1500 */
[----:B------:R-:W4:Y:S01]  /*0d30*/  LDG.E.U16 R12, desc[UR6][R8.64+0xc] ;  /* 0x00000c06080c7981 */ /* 0x000f22000c1e1500 */
[----:B-----5:R-:W-:Y:S01]  /*0d40*/  IADD3 R27, P0, PT, RZ, -R10, RZ ;  /* 0x8000000aff1b7210 */ /* 0x020fe20007f1e0ff */
[----:B------:R-:W1:Y:S04]  /*0d50*/  S2R R23, SR_CgaCtaId ;  /* 0x0000000000177919 */ /* 0x000e680000008800 */
[----:B------:R-:W-:Y:S01]  /*0d60*/  IMAD.X R26, RZ, RZ, ~R11, P0 ;  /* 0x000000ffff1a7224 */ /* 0x000fe200000e0e0b */
[----:B------:R-:W-:-:S04]  /*0d70*/  IADD3 R21, P0, PT, R10, -0x1, RZ ;  /* 0xffffffff0a157810 */ /* 0x000fc80007f1e0ff */
[C---:B------:R-:W-:Y:S02]  /*0d80*/  LOP3.LUT R26, R11.reuse, R26, RZ, 0xc0, !PT ;  /* 0x0000001a0b1a7212 */ /* 0x040fe400078ec0ff */
[----:B------:R-:W-:Y:S02]  /*0d90*/  IADD3.X R18, PT, PT, R11, -0x1, RZ, P0, !PT ;  /* 0xffffffff0b127810 */ /* 0x000fe400007fe4ff */
[----:B------:R-:W-:Y:S02]  /*0da0*/  ISETP.NE.U32.AND P2, PT, R26, RZ, PT ;  /* 0x000000ff1a00720c */ /* 0x000fe40003f45070 */
[----:B------:R-:W-:Y:S02]  /*0db0*/  LOP3.LUT R24, R21, R10, RZ, 0xc0, !PT ;  /* 0x0000000a15187212 */ /* 0x000fe400078ec0ff */
[----:B------:R-:W-:Y:S02]  /*0dc0*/  LOP3.LUT R21, R18, R11, RZ, 0xc0, !PT ;  /* 0x0000000b12157212 */ /* 0x000fe400078ec0ff */
[----:B------:R-:W-:-:S02]  /*0dd0*/  IADD3 R25, P0, PT, RZ, -R24, RZ ;  /* 0x80000018ff197210 */ /* 0x000fc40007f1e0ff */
[----:B------:R-:W-:-:S03]  /*0de0*/  IADD3 R11, P1, PT, R24, -0x1, RZ ;  /* 0xffffffff180b7810 */ /* 0x000fc60007f3e0ff */
[----:B------:R-:W-:Y:S01]  /*0df0*/  IMAD.X R22, RZ, RZ, ~R21, P0 ;  /* 0x000000ffff167224 */ /* 0x000fe200000e0e15 */
[----:B------:R-:W-:Y:S02]  /*0e00*/  IADD3.X R18, PT, PT, R21, -0x1, RZ, P1, !PT ;  /* 0xffffffff15127810 */ /* 0x000fe40000ffe4ff */
[----:B------:R-:W-:Y:S02]  /*0e10*/  LOP3.LUT R20, R11, R24, RZ, 0xc0, !PT ;  /* 0x000000180b147212 */ /* 0x000fe400078ec0ff */
[----:B------:R-:W-:Y:S02]  /*0e20*/  @!P2 LOP3.LUT R26, R10, R27, RZ, 0xc0, !PT ;  /* 0x0000001b0a1aa212 */ /* 0x000fe400078ec0ff */
[----:B------:R-:W-:Y:S02]  /*0e30*/  LOP3.LUT R22, R21, R22, RZ, 0xc0, !PT ;  /* 0x0000001615167212 */ /* 0x000fe400078ec0ff */
[----:B------:R-:W-:Y:S02]  /*0e40*/  LOP3.LUT R18, R18, R21, RZ, 0xc0, !PT ;  /* 0x0000001512127212 */ /* 0x000fe400078ec0ff */
[----:B------:R-:W-:Y:S01]  /*0e50*/  IADD3 R11, P0, PT, RZ, -R20, RZ ;  /* 0x80000014ff0b7210 */ /* 0x000fe20007f1e0ff */
[----:B------:R-:W0:Y:S01]  /*0e60*/  FLO.U32 R26, R26 ;  /* 0x0000001a001a7300 */ /* 0x000e2200000e0000 */
[----:B------:R-:W-:-:S02]  /*0e70*/  ISETP.NE.U32.AND P1, PT, R22, RZ, PT ;  /* 0x000000ff1600720c */ /* 0x000fc40003f25070 */
[----:B------:R-:W-:Y:S01]  /*0e80*/  MOV R10, 0x400 ;  /* 0x00000400000a7802 */ /* 0x000fe20000000f00 */
[----:B------:R-:W-:-:S03]  /*0e90*/  IMAD.X R21, RZ, RZ, ~R18, P0 ;  /* 0x000000ffff157224 */ /* 0x000fc600000e0e12 */
[----:B-1----:R-:W-:Y:S02]  /*0ea0*/  LEA R10, R23, R10, 0x18 ;  /* 0x0000000a170a7211 */ /* 0x002fe400078ec0ff */
[----:B------:R-:W-:-:S04]  /*0eb0*/  LOP3.LUT R21, R18, R21, RZ, 0xc0, !PT ;  /* 0x0000001512157212 */ /* 0x000fc800078ec0ff */
[----:B------:R-:W-:Y:S02]  /*0ec0*/  ISETP.NE.U32.AND P0, PT, R21, RZ, PT ;  /* 0x000000ff1500720c */ /* 0x000fe40003f05070 */
[----:B------:R-:W-:Y:S02]  /*0ed0*/  @!P1 LOP3.LUT R22, R24, R25, RZ, 0xc0, !PT ;  /* 0x0000001918169212 */ /* 0x000fe400078ec0ff */
[C---:B0-----:R-:W-:Y:S02]  /*0ee0*/  IADD3 R24, PT, PT, -R26.reuse, 0x1f, RZ ;  /* 0x0000001f1a187810 */ /* 0x041fe40007ffe1ff */
[----:B------:R-:W-:-:S03]  /*0ef0*/  IADD3 R25, PT, PT, -R26, 0x3f, RZ ;  /* 0x0000003f1a197810 */ /* 0x000fc60007ffe1ff */
[----:B------:R-:W-:Y:S01]  /*0f00*/  @P2 IMAD.MOV R25, RZ, RZ, R24 ;  /* 0x000000ffff192224 */ /* 0x000fe200078e0218 */
[----:B------:R-:W-:-:S03]  /*0f10*/  IADD3 R23, P2, PT, R20, -0x1, RZ ;  /* 0xffffffff14177810 */ /* 0x000fc60007f5e0ff */
[----:B------:R-:W-:Y:S01]  /*0f20*/  @!P0 LOP3.LUT R21, R20, R11, RZ, 0xc0, !PT ;  /* 0x0000000b14158212 */ /* 0x000fe200078ec0ff */
[----:B------:R-:W-:Y:S01]  /*0f30*/  IMAD R26, R25, -0x4, R10 ;  /* 0xfffffffc191a7824 */ /* 0x000fe200078e020a */
[----:B------:R-:W4:Y:S01]  /*0f40*/  LDG.E.U16 R11, desc[UR6][R8.64+0xe] ;  /* 0x00000e06080b7981 */ /* 0x000f22000c1e1500 */
[----:B------:R-:W-:Y:S01]  /*0f50*/  IADD3.X R27, PT, PT, R18, -0x1, RZ, P2, !PT ;  /* 0xffffffff121b7810 */ /* 0x000fe200017fe4ff */
[----:B------:R-:W-:Y:S01]  /*0f60*/  FLO.U32 R22, R22 ;  /* 0x0000001600167300 */ /* 0x000fe200000e0000 */
[----:B------:R-:W-:Y:S02]  /*0f70*/  LOP3.LUT R25, R23, R20, RZ, 0xc0, !PT ;  /* 0x0000001417197212 */ /* 0x000fe400078ec0ff */
[----:B------:R-:W-:Y:S01]  /*0f80*/  LOP3.LUT R23, R27, R18, RZ, 0xc0, !PT ;  /* 0x000000121b177212 */ /* 0x000fe200078ec0ff */
[----:B------:R-:W0:Y:S01]  /*0f90*/  LDS R20, [R26+0xfc] ;  /* 0x0000fc001a147984 */ /* 0x000e220000000800 */
[----:B------:R-:W-:-:S03]  /*0fa0*/  IADD3 R18, P2, PT, RZ, -R25, RZ ;  /* 0x80000019ff127210 */ /* 0x000fc60007f5e0ff */
[----:B------:R-:W1:Y:S02]  /*0fb0*/  FLO.U32 R21, R21 ;  /* 0x0000001500157300 */ /* 0x000e6400000e0000 */
[----:B------:R-:W-:-:S05]  /*0fc0*/  IMAD.X R24, RZ, RZ, ~R23, P2 ;  /* 0x000000ffff187224 */ /* 0x000fca00010e0e17 */
[----:B------:R-:W-:-:S04]  /*0fd0*/  LOP3.LUT R24, R23, R24, RZ, 0xc0, !PT ;  /* 0x0000001817187212 */ /* 0x000fc800078ec0ff */
[----:B------:R-:W-:Y:S02]  /*0fe0*/  ISETP.NE.U32.AND P2, PT, R24, RZ, PT ;  /* 0x000000ff1800720c */ /* 0x000fe40003f45070 */
[----:B-1----:R-:W-:-:S11]  /*0ff0*/  IADD3 R29, PT, PT, -R21, 0x3f, RZ ;  /* 0x0000003f151d7810 */ /* 0x002fd60007ffe1ff */
[C---:B------:R-:W-:Y:S02]  /*1000*/  @!P2 LOP3.LUT R24, R25.reuse, R18, RZ, 0xc0, !PT ;  /* 0x000000121918a212 */ /* 0x040fe400078ec0ff */
[----:B------:R-:W-:-:S04]  /*1010*/  IADD3 R18, P3, PT, R25, -0x1, RZ ;  /* 0xffffffff19127810 */ /* 0x000fc80007f7e0ff */
[----:B------:R-:W-:Y:S01]  /*1020*/  LOP3.LUT R18, R18, R25, RZ, 0xc0, !PT ;  /* 0x0000001912127212 */ /* 0x000fe200078ec0ff */
[----:B------:R-:W1:Y:S01]  /*1030*/  FLO.U32 R24, R24 ;  /* 0x0000001800187300 */ /* 0x000e6200000e0000 */
[----:B------:R-:W-:Y:S02]  /*1040*/  IADD3.X R28, PT, PT, R23, -0x1, RZ, P3, !PT ;  /* 0xffffffff171c7810 */ /* 0x000fe40001ffe4ff */
[----:B------:R-:W-:Y:S01]  /*1050*/  IADD3 R27, P3, PT, RZ, -R18, RZ ;  /* 0x80000012ff1b7210 */ /* 0x000fe20007f7e0ff */
[----:B--2---:R-:W-:Y:S01]  /*1060*/  HADD2.F32 R25, -RZ, R19.H0_H0 ;  /* 0x20000013ff197230 */ /* 0x004fe20000004100 */
[----:B------:R-:W-:-:S04]  /*1070*/  LOP3.LUT R19, R28, R23, RZ, 0xc0, !PT ;  /* 0x000000171c137212 */ /* 0x000fc800078ec0ff */
[----:B0-----:R-:W-:Y:S01]  /*1080*/  FFMA R20, R20, R25, R5 ;  /* 0x0000001914147223 */ /* 0x001fe20000000005 */
[C---:B------:R-:W-:Y:S02]  /*1090*/  IADD3 R5, PT, PT, -R22.reuse, 0x1f, RZ ;  /* 0x0000001f16057810 */ /* 0x040fe40007ffe1ff */
[----:B------:R-:W-:Y:S01]  /*10a0*/  IADD3 R25, PT, PT, -R22, 0x3f, RZ ;  /* 0x0000003f16197810 */ /* 0x000fe20007ffe1ff */
[----:B------:R-:W-:Y:S02]  /*10b0*/  IMAD.X R22, RZ, RZ, ~R19, P3 ;  /* 0x000000ffff167224 */ /* 0x000fe400018e0e13 */
[----:B------:R-:W-:Y:S01]  /*10c0*/  @P1 IMAD.MOV R25, RZ, RZ, R5 ;  /* 0x000000ffff191224 */ /* 0x000fe200078e0205 */
[----:B------:R-:W-:Y:S02]  /*10d0*/  IADD3 R5, PT, PT, -R21, 0x1f, RZ ;  /* 0x0000001f15057810 */ /* 0x000fe40007ffe1ff */
[----:B------:R-:W-:Y:S01]  /*10e0*/  LOP3.LUT R23, R19, R22, RZ, 0xc0, !PT ;  /* 0x0000001613177212 */ /* 0x000fe200078ec0ff */
[----:B------:R-:W-:-:S02]  /*10f0*/  IMAD R25, R25, -0x4, R10 ;  /* 0xfffffffc19197824 */ /* 0x000fc400078e020a */
[----:B------:R-:W-:Y:S01]  /*1100*/  @P0 IMAD.MOV R29, RZ, RZ, R5 ;  /* 0x000000ffff1d0224 */ /* 0x000fe200078e0205 */
[----:B------:R-:W-:Y:S01]  /*1110*/  ISETP.NE.U32.AND P1, PT, R23, RZ, PT ;  /* 0x000000ff1700720c */ /* 0x000fe20003f25070 */
[----:B------:R-:W2:Y:S04]  /*1120*/  LDG.E.U16 R5, desc[UR6][R8.64+0x10] ;  /* 0x0000100608057981 */ /* 0x000ea8000c1e1500 */
[----:B------:R-:W0:Y:S01]  /*1130*/  LDS R25, [R25+0xfc] ;  /* 0x0000fc0019197984 */ /* 0x000e220000000800 */
[C---:B-1----:R-:W-:Y:S02]  /*1140*/  IADD3 R22, PT, PT, -R24.reuse, 0x1f, RZ ;  /* 0x0000001f18167810 */ /* 0x042fe40007ffe1ff */
[----:B------:R-:W-:-:S05]  /*1150*/  IADD3 R21, PT, PT, -R24, 0x3f, RZ ;  /* 0x0000003f18157810 */ /* 0x000fca0007ffe1ff */
[C---:B------:R-:W-:Y:S02]  /*1160*/  @!P1 LOP3.LUT R23, R18.reuse, R27, RZ, 0xc0, !PT ;  /* 0x0000001b12179212 */ /* 0x040fe400078ec0ff */
[----:B------:R-:W-:Y:S01]  /*1170*/  IADD3 R27, P0, PT, R18, -0x1, RZ ;  /* 0xffffffff121b7810 */ /* 0x000fe20007f1e0ff */
[----:B------:R-:W-:-:S03]  /*1180*/  @P2 IMAD.MOV R21, RZ, RZ, R22 ;  /* 0x000000ffff152224 */ /* 0x000fc600078e0216 */
[----:B------:R-:W-:Y:S02]  /*1190*/  LOP3.LUT R22, R27, R18, RZ, 0xc0, !PT ;  /* 0x000000121b167212 */ /* 0x000fe400078ec0ff */
[----:B------:R-:W-:Y:S01]  /*11a0*/  IADD3.X R24, PT, PT, R19, -0x1, RZ, P0, !PT ;  /* 0xffffffff13187810 */ /* 0x000fe200007fe4ff */
[----:B------:R-:W-:Y:S01]  /*11b0*/  IMAD R18, R29, -0x4, R10 ;  /* 0xfffffffc1d127824 */ /* 0x000fe200078e020a */
[----:B------:R-:W-:Y:S02]  /*11c0*/  IADD3 R27, P0, PT, RZ, -R22, RZ ;  /* 0x80000016ff1b7210 */ /* 0x000fe40007f1e0ff */
[----:B------:R-:W-:-:S03]  /*11d0*/  LOP3.LUT R19, R24, R19, RZ, 0xc0, !PT ;  /* 0x0000001318137212 */ /* 0x000fc600078ec0ff */
[----:B------:R-:W1:Y:S02]  /*11e0*/  LDS R18, [R18+0xfc] ;  /* 0x0000fc0012127984 */ /* 0x000e640000000800 */
[----:B------:R-:W-:-:S05]  /*11f0*/  IMAD.X R24, RZ, RZ, ~R19, P0 ;  /* 0x000000ffff187224 */ /* 0x000fca00000e0e13 */
[----:B------:R-:W-:-:S04]  /*1200*/  LOP3.LUT R24, R19, R24, RZ, 0xc0, !PT ;  /* 0x0000001813187212 */ /* 0x000fc800078ec0ff */
[----:B------:R-:W-:Y:S01]  /*1210*/  ISETP.NE.U32.AND P0, PT, R24, RZ, PT ;  /* 0x000000ff1800720c */ /* 0x000fe20003f05070 */
[----:B---3--:R-:W-:Y:S01]  /*1220*/  HADD2.F32 R17, -RZ, R17.H0_H0 ;  /* 0x20000011ff117230 */ /* 0x008fe20000004100 */
[----:B------:R-:W3:Y:S04]  /*1230*/  FLO.U32 R23, R23 ;  /* 0x0000001700177300 */ /* 0x000ee800000e0000 */
[----:B0-----:R-:W-:Y:S01]  /*1240*/  FFMA R25, R25, R17, R20 ;  /* 0x0000001119197223 */ /* 0x001fe20000000014 */
[----:B------:R-:W-:-:S06]  /*1250*/  IMAD R17, R21, -0x4, R10 ;  /* 0xfffffffc15117824 */ /* 0x000fcc00078e020a */
[C---:B------:R-:W-:Y:S01]  /*1260*/  @!P0 LOP3.LUT R24, R22.reuse, R27, RZ, 0xc0, !PT ;  /* 0x0000001b16188212 */ /* 0x040fe200078ec0ff */
[----:B------:R-:W0:Y:S01]  /*1270*/  LDS R17, [R17+0xfc] ;  /* 0x0000fc0011117984 */ /* 0x000e220000000800 */
[----:B------:R-:W-:-:S04]  /*1280*/  IADD3 R21, P2, PT, R22, -0x1, RZ ;  /* 0xffffffff16157810 */ /* 0x000fc80007f5e0ff */
[----:B------:R-:W1:Y:S01]  /*1290*/  FLO.U32 R24, R24 ;  /* 0x0000001800187300 */ /* 0x000e6200000e0000 */
[----:B------:R-:W-:Y:S02]  /*12a0*/  LOP3.LUT R22, R21, R22, RZ, 0xc0, !PT ;  /* 0x0000001615167212 */ /* 0x000fe400078ec0ff */
[----:B---3--:R-:W-:Y:S01]  /*12b0*/  IADD3 R21, PT, PT, -R23, 0x1f, RZ ;  /* 0x0000001f17157810 */ /* 0x008fe20007ffe1ff */
[----:B----4-:R-:W-:Y:S01]  /*12c0*/  HADD2.F32 R16, -RZ, R16.H0_H0 ;  /* 0x20000010ff107230 */ /* 0x010fe20000004100 */
[----:B------:R-:W-:Y:S02]  /*12d0*/  IADD3.X R20, PT, PT, R19, -0x1, RZ, P2, !PT ;  /* 0xffffffff13147810 */ /* 0x000fe400017fe4ff */
[----:B------:R-:W-:Y:S01]  /*12e0*/  IADD3 R27, PT, PT, -R23, 0x3f, RZ ;  /* 0x0000003f171b7810 */ /* 0x000fe20007ffe1ff */
[----:B------:R-:W-:Y:S01]  /*12f0*/  @P1 IMAD.MOV R27, RZ, RZ, R21 ;  /* 0x000000ffff1b1224 */ /* 0x000fe200078e0215 */
[----:B------:R-:W-:Y:S02]  /*1300*/  LOP3.LUT R20, R20, R19, RZ, 0xc0, !PT ;  /* 0x0000001314147212 */ /* 0x000fe400078ec0ff */
[----:B------:R-:W-:Y:S01]  /*1310*/  IADD3 R21, P1, PT, RZ, -R22, RZ ;  /* 0x80000016ff157210 */ /* 0x000fe20007f3e0ff */
[----:B-1----:R-:W-:Y:S01]  /*1320*/  FFMA R18, R18, R16, R25 ;  /* 0x0000001012127223 */ /* 0x002fe20000000019 */
[----:B------:R-:W-:-:S03]  /*1330*/  IADD3 R16, PT, PT, -R24, 0x1f, RZ ;  /* 0x0000001f18107810 */ /* 0x000fc60007ffe1ff */
[----:B------:R-:W-:Y:S01]  /*1340*/  IMAD.X R25, RZ, RZ, ~R20, P1 ;  /* 0x000000ffff197224 */ /* 0x000fe200008e0e14 */
[----:B------:R-:W-:Y:S01]  /*1350*/  IADD3 R23, PT, PT, -R24, 0x3f, RZ ;  /* 0x0000003f18177810 */ /* 0x000fe20007ffe1ff */
[----:B------:R-:W-:Y:S02]  /*1360*/  IMAD R19, R27, -0x4, R10 ;  /* 0xfffffffc1b137824 */ /* 0x000fe400078e020a */
[----:B------:R-:W-:Y:S01]  /*1370*/  @P0 IMAD.MOV R23, RZ, RZ, R16 ;  /* 0x000000ffff170224 */ /* 0x000fe200078e0210 */
[----:B------:R-:W-:Y:S02]  /*1380*/  LOP3.LUT R24, R20, R25, RZ, 0xc0, !PT ;  /* 0x0000001914187212 */ /* 0x000fe400078ec0ff */
[----:B------:R-:W-:Y:S01]  /*1390*/  IADD3 R25, P1, PT, R22, -0x1, RZ ;  /* 0xffffffff16197810 */ /* 0x000fe20007f3e0ff */
[----:B------:R-:W-:Y:S01]  /*13a0*/  IMAD R16, R23, -0x4, R10 ;  /* 0xfffffffc17107824 */ /* 0x000fe200078e020a */
[----:B------:R-:W1:Y:S01]  /*13b0*/  LDS R19, [R19+0xfc] ;  /* 0x0000fc0013137984 */ /* 0x000e620000000800 */
[----:B------:R-:W-:-:S02]  /*13c0*/  ISETP.NE.U32.AND P0, PT, R24, RZ, PT ;  /* 0x000000ff1800720c */ /* 0x000fc40003f05070 */
[----:B------:R-:W-:Y:S02]  /*13d0*/  IADD3.X R27, PT, PT, R20, -0x1, RZ, P1, !PT ;  /* 0xffffffff141b7810 */ /* 0x000fe40000ffe4ff */
[----:B------:R-:W3:Y:S01]  /*13e0*/  LDS R16, [R16+0xfc] ;  /* 0x0000fc0010107984 */ /* 0x000ee20000000800 */
[----:B------:R-:W-:Y:S02]  /*13f0*/  LOP3.LUT R23, R25, R22, RZ, 0xc0, !PT ;  /* 0x0000001619177212 */ /* 0x000fe400078ec0ff */
[----:B------:R-:W-:Y:S01]  /*1400*/  LOP3.LUT R25, R27, R20, RZ, 0xc0, !PT ;  /* 0x000000141b197212 */ /* 0x000fe200078ec0ff */
[----:B------:R-:W-:Y:S01]  /*1410*/  HADD2.F32 R20, -RZ, R14.H0_H0 ;  /* 0x2000000eff147230 */ /* 0x000fe20000004100 */
[----:B------:R-:W-:-:S04]  /*1420*/  IADD3 R14, P1, PT, RZ, -R23, RZ ;  /* 0x80000017ff0e7210 */ /* 0x000fc80007f3e0ff */
[----:B------:R-:W-:Y:S01]  /*1430*/  @!P0 LOP3.LUT R24, R22, R21, RZ, 0xc0, !PT ;  /* 0x0000001516188212 */ /* 0x000fe200078ec0ff */
[----:B------:R-:W-:Y:S02]  /*1440*/  IMAD.X R26, RZ, RZ, ~R25, P1 ;  /* 0x000000ffff1a7224 */ /* 0x000fe400008e0e19 */
[----:B0-----:R-:W-:Y:S01]  /*1450*/  FFMA R22, R17, R20, R18 ;  /* 0x0000001411167223 */ /* 0x001fe20000000012 */
[----:B------:R-:W-:Y:S02]  /*1460*/  IADD3 R20, P1, PT, R23, -0x1, RZ ;  /* 0xffffffff17147810 */ /* 0x000fe40007f3e0ff */
[C---:B------:R-:W-:Y:S02]  /*1470*/  LOP3.LUT R17, R25.reuse, R26, RZ, 0xc0, !PT ;  /* 0x0000001a19117212 */ /* 0x040fe400078ec0ff */
[----:B------:R-:W-:Y:S02]  /*1480*/  IADD3.X R18, PT, PT, R25, -0x1, RZ, P1, !PT ;  /* 0xffffffff19127810 */ /* 0x000fe40000ffe4ff */
[----:B------:R-:W-:-:S02]  /*1490*/  LOP3.LUT R20, R20, R23, RZ, 0xc0, !PT ;  /* 0x0000001714147212 */ /* 0x000fc400078ec0ff */
[----:B------:R-:W-:Y:S02]  /*14a0*/  ISETP.NE.U32.AND P2, PT, R17, RZ, PT ;  /* 0x000000ff1100720c */ /* 0x000fe40003f45070 */
[----:B------:R-:W-:Y:S02]  /*14b0*/  LOP3.LUT R21, R18, R25, RZ, 0xc0, !PT ;  /* 0x0000001912157212 */ /* 0x000fe400078ec0ff */
[----:B------:R-:W-:Y:S01]  /*14c0*/  IADD3 R25, P1, PT, RZ, -R20, RZ ;  /* 0x80000014ff197210 */ /* 0x000fe20007f3e0ff */
[----:B------:R-:W0:Y:S01]  /*14d0*/  FLO.U32 R24, R24 ;  /* 0x0000001800187300 */ /* 0x000e2200000e0000 */
[----:B------:R-:W-:Y:S02]  /*14e0*/  HADD2.F32 R26, -RZ, R13.H0_H0 ;  /* 0x2000000dff1a7230 */ /* 0x000fe40000004100 */
[----:B------:R-:W4:Y:S01]  /*14f0*/  LDG.E.U16 R13, desc[UR6][R8.64+0x12] ;  /* 0x00001206080d7981 */ /* 0x000f22000c1e1500 */
[----:B------:R-:W-:-:S05]  /*1500*/  IMAD.X R18, RZ, RZ, ~R21, P1 ;  /* 0x000000ffff127224 */ /* 0x000fca00008e0e15 */
[----:B------:R-:W-:Y:S02]  /*1510*/  LOP3.LUT R18, R21, R18, RZ, 0xc0, !PT ;  /* 0x0000001215127212 */ /* 0x000fe400078ec0ff */
[----:B------:R-:W-:Y:S02]  /*1520*/  @!P2 LOP3.LUT R17, R23, R14, RZ, 0xc0, !PT ;  /* 0x0000000e1711a212 */ /* 0x000fe400078ec0ff */
[----:B------:R-:W4:Y:S01]  /*1530*/  LDG.E.U16 R14, desc[UR6][R8.64+0x14] ;  /* 0x00001406080e7981 */ /* 0x000f22000c1e1500 */
[----:B------:R-:W-:Y:S01]  /*1540*/  ISETP.NE.U32.AND P4, PT, R18, RZ, PT ;  /* 0x000000ff1200720c */ /* 0x000fe20003f85070 */
[----:B------:R-:W-:Y:S02]  /*1550*/  HADD2.F32 R23, -RZ, R15.H0_H0 ;  /* 0x2000000fff177230 */ /* 0x000fe40000004100 */
[----:B-1----:R-:W-:Y:S01]  /*1560*/  FFMA R19, R19, R26, R22 ;  /* 0x0000001a13137223 */ /* 0x002fe20000000016 */
[----:B------:R-:W4:Y:S01]  /*1570*/  LDG.E.U16 R15, desc[UR6][R8.64+0x16] ;  /* 0x00001606080f7981 */ /* 0x000f22000c1e1500 */
[----:B0-----:R-:W-:-:S02]  /*1580*/  IADD3 R22, PT, PT, -R24, 0x1f, RZ ;  /* 0x0000001f18167810 */ /* 0x001fc40007ffe1ff */
[----:B---3--:R-:W-:Y:S01]  /*1590*/  FFMA R23, R16, R23, R19 ;  /* 0x0000001710177223 */ /* 0x008fe20000000013 */
[----:B------:R-:W-:Y:S01]  /*15a0*/  IADD3 R27, PT, PT, -R24, 0x3f, RZ ;  /* 0x0000003f181b7810 */ /* 0x000fe20007ffe1ff */
[----:B------:R-:W3:Y:S01]  /*15b0*/  LDG.E.U16 R16, desc[UR6][R8.64+0x18] ;  /* 0x0000180608107981 */ /* 0x000ee2000c1e1500 */
[----:B------:R-:W-:Y:S01]  /*15c0*/  @P0 IMAD.MOV R27, RZ, RZ, R22 ;  /* 0x000000ffff1b0224 */ /* 0x000fe200078e0216 */
[C---:B------:R-:W-:Y:S02]  /*15d0*/  IADD3 R29, P0, PT, R20.reuse, -0x1, RZ ;  /* 0xffffffff141d7810 */ /* 0x040fe40007f1e0ff */
[----:B------:R-:W3:Y:S01]  /*15e0*/  LDG.E.U16 R19, desc[UR6][R8.64+0x1a] ;  /* 0x00001a0608137981 */ /* 0x000ee2000c1e1500 */
[----:B------:R-:W-:Y:S02]  /*15f0*/  @!P4 LOP3.LUT R18, R20, R25, RZ, 0xc0, !PT ;  /* 0x000000191412c212 */ /* 0x000fe400078ec0ff */
[----:B------:R-:W-:Y:S02]  /*1600*/  IADD3.X R26, PT, PT, R21, -0x1, RZ, P0, !PT ;  /* 0xffffffff151a7810 */ /* 0x000fe400007fe4ff */
[----:B------:R-:W-:-:S02]  /*1610*/  LOP3.LUT R25, R29, R20, RZ, 0xc0, !PT ;  /* 0x000000141d197212 */ /* 0x000fc400078ec0ff */
[----:B------:R-:W3:Y:S01]  /*1620*/  LDG.E.U16 R20, desc[UR6][R8.64+0x1c] ;  /* 0x00001c0608147981 */ /* 0x000ee2000c1e1500 */
[----:B------:R-:W-:Y:S01]  /*1630*/  LOP3.LUT R26, R26, R21, RZ, 0xc0, !PT ;  /* 0x000000151a1a7212 */ /* 0x000fe200078ec0ff */
[----:B------:R-:W-:Y:S02]  /*1640*/  IMAD R24, R27, -0x4, R10 ;  /* 0xfffffffc1b187824 */ /* 0x000fe400078e020a */
[----:B------:R0:W3:Y:S01]  /*1650*/  LDG.E.U16 R21, desc[UR6][R8.64+0x1e] ;  /* 0x00001e0608157981 */ /* 0x0000e2000c1e1500 */
[----:B------:R-:W-:-:S03]  /*1660*/  IADD3 R28, P0, PT, RZ, -R25, RZ ;  /* 0x80000019ff1c7210 */ /* 0x000fc60007f1e0ff */
[----:B------:R-:W0:Y:S02]  /*1670*/  LDS R24, [R24+0xfc] ;  /* 0x0000fc0018187984 */ /* 0x000e240000000800 */
[----:B------:R-:W-:-:S05]  /*1680*/  IMAD.X R27, RZ, RZ, ~R26, P0 ;  /* 0x000000ffff1b7224 */ /* 0x000fca00000e0e1a */
[----:B------:R-:W-:-:S04]  /*1690*/  LOP3.LUT R22, R26, R27, RZ, 0xc0, !PT ;  /* 0x0000001b1a167212 */ /* 0x000fc800078ec0ff */
[----:B------:R-:W-:Y:S01]  /*16a0*/  ISETP.NE.U32.AND P1, PT, R22, RZ, PT ;  /* 0x000000ff1600720c */ /* 0x000fe20003f25070 */
[----:B------:R-:W1:Y:S01]  /*16b0*/  FLO.U32 R17, R17 ;  /* 0x0000001100117300 */ /* 0x000e6200000e0000 */
[----:B------:R-:W-:-:S11]  /*16c0*/  HADD2.F32 R27, -RZ, R12.H0_H0 ;  /* 0x2000000cff1b7230 */ /* 0x000fd60000004100 */
[C---:B------:R-:W-:Y:S02]  /*16d0*/  @!P1 LOP3.LUT R22, R25.reuse, R28, RZ, 0xc0, !PT ;  /* 0x0000001c19169212 */ /* 0x040fe400078ec0ff */
[----:B------:R-:W-:-:S04]  /*16e0*/  IADD3 R28, P0, PT, R25, -0x1, RZ ;  /* 0xffffffff191c7810 */ /* 0x000fc80007f1e0ff */
[----:B------:R-:W-:Y:S02]  /*16f0*/  IADD3.X R29, PT, PT, R26, -0x1, RZ, P0, !PT ;  /* 0xffffffff1a1d7810 */ /* 0x000fe400007fe4ff */
[----:B------:R-:W-:Y:S02]  /*1700*/  LOP3.LUT R25, R28, R25, RZ, 0xc0, !PT ;  /* 0x000000191c197212 */ /* 0x000fe400078ec0ff */
[----:B------:R-:W-:Y:S02]  /*1710*/  LOP3.LUT R12, R29, R26, RZ, 0xc0, !PT ;  /* 0x0000001a1d0c7212 */ /* 0x000fe400078ec0ff */
[----:B------:R-:W-:Y:S01]  /*1720*/  IADD3 R26, P0, PT, RZ, -R25, RZ ;  /* 0x80000019ff1a7210 */ /* 0x000fe20007f1e0ff */
[----:B0-----:R-:W-:-:S04]  /*1730*/  FFMA R8, R24, R27, R23 ;  /* 0x0000001b18087223 */ /* 0x001fc80000000017 */
[----:B------:R-:W-:Y:S01]  /*1740*/  IMAD.X R23, RZ, RZ, ~R12, P0 ;  /* 0x000000ffff177224 */ /* 0x000fe200000e0e0c */
[----:B-1----:R-:W-:-:S04]  /*1750*/  IADD3 R9, PT, PT, -R17, 0x1f, RZ ;  /* 0x0000001f11097810 */ /* 0x002fc80007ffe1ff */
[----:B------:R-:W-:Y:S02]  /*1760*/  LOP3.LUT R23, R12, R23, RZ, 0xc0, !PT ;  /* 0x000000170c177212 */ /* 0x000fe400078ec0ff */
[----:B------:R-:W-:Y:S02]  /*1770*/  IADD3 R27, PT, PT, -R17, 0x3f, RZ ;  /* 0x0000003f111b7810 */ /* 0x000fe40007ffe1ff */
[----:B------:R-:W-:Y:S01]  /*1780*/  ISETP.NE.U32.AND P0, PT, R23, RZ, PT ;  /* 0x000000ff1700720c */ /* 0x000fe20003f05070 */
[----:B------:R-:W-:Y:S01]  /*1790*/  @P2 IMAD.MOV R27, RZ, RZ, R9 ;  /* 0x000000ffff1b2224 */ /* 0x000fe200078e0209 */
[----:B------:R-:W-:-:S03]  /*17a0*/  IADD3 R24, P2, PT, R25, -0x1, RZ ;  /* 0xffffffff19187810 */ /* 0x000fc60007f5e0ff */
[----:B------:R-:W-:Y:S01]  /*17b0*/  IMAD R27, R27, -0x4, R10 ;  /* 0xfffffffc1b1b7824 */ /* 0x000fe200078e020a */
[----:B------:R-:W-:Y:S02]  /*17c0*/  IADD3.X R17, PT, PT, R12, -0x1, RZ, P2, !PT ;  /* 0xffffffff0c117810 */ /* 0x000fe400017fe4ff */
[----:B------:R-:W-:Y:S02]  /*17d0*/  LOP3.LUT R9, R24, R25, RZ, 0xc0, !PT ;  /* 0x0000001918097212 */ /* 0x000fe400078ec0ff */
[----:B------:R-:W-:Y:S02]  /*17e0*/  LOP3.LUT R24, R17, R12, RZ, 0xc0, !PT ;  /* 0x0000000c11187212 */ /* 0x000fe400078ec0ff */
[----:B------:R-:W0:Y:S01]  /*17f0*/  LDS R17, [R27+0xfc] ;  /* 0x0000fc001b117984 */ /* 0x000e220000000800 */
[----:B------:R-:W-:Y:S02]  /*1800*/  @!P0 LOP3.LUT R23, R25, R26, RZ, 0xc0, !PT ;  /* 0x0000001a19178212 */ /* 0x000fe400078ec0ff */
[----:B------:R-:W-:-:S05]  /*1810*/  IADD3 R26, P2, PT, RZ, -R9, RZ ;  /* 0x80000009ff1a7210 */ /* 0x000fca0007f5e0ff */
[----:B------:R-:W-:-:S05]  /*1820*/  IMAD.X R25, RZ, RZ, ~R24, P2 ;  /* 0x000000ffff197224 */ /* 0x000fca00010e0e18 */
[----:B------:R-:W-:-:S04]  /*1830*/  LOP3.LUT R12, R24, R25, RZ, 0xc0, !PT ;  /* 0x00000019180c7212 */ /* 0x000fc800078ec0ff */
[----:B------:R-:W-:Y:S01]  /*1840*/  ISETP.NE.U32.AND P3, PT, R12, RZ, PT ;  /* 0x000000ff0c00720c */ /* 0x000fe20003f65070 */
[----:B------:R-:W1:Y:S01]  /*1850*/  FLO.U32 R18, R18 ;  /* 0x0000001200127300 */ /* 0x000e6200000e0000 */
[----:B------:R-:W-:-:S11]  /*1860*/  HADD2.F32 R11, -RZ, R11.H0_H0 ;  /* 0x2000000bff0b7230 */ /* 0x000fd60000004100 */
[C---:B------:R-:W-:Y:S02]  /*1870*/  @!P3 LOP3.LUT R12, R9.reuse, R26, RZ, 0xc0, !PT ;  /* 0x0000001a090cb212 */ /* 0x040fe400078ec0ff */
[----:B------:R-:W-:-:S04]  /*1880*/  IADD3 R26, P2, PT, R9, -0x1, RZ ;  /* 0xffffffff091a7810 */ /* 0x000fc80007f5e0ff */
[----:B------:R-:W-:Y:S02]  /*1890*/  LOP3.LUT R9, R26, R9, RZ, 0xc0, !PT ;  /* 0x000000091a097212 */ /* 0x000fe400078ec0ff */
[----:B------:R-:W-:Y:S02]  /*18a0*/  IADD3.X R25, PT, PT, R24, -0x1, RZ, P2, !PT ;  /* 0xffffffff18197810 */ /* 0x000fe400017fe4ff */
[----:B------:R-:W-:Y:S02]  /*18b0*/  IADD3 R26, P2, PT, RZ, -R9, RZ ;  /* 0x80000009ff1a7210 */ /* 0x000fe40007f5e0ff */
[----:B------:R-:W-:Y:S01]  /*18c0*/  LOP3.LUT R24, R25, R24, RZ, 0xc0, !PT ;  /* 0x0000001819187212 */ /* 0x000fe200078ec0ff */
[----:B0-----:R-:W-:Y:S01]  /*18d0*/  FFMA R17, R17, R11, R8 ;  /* 0x0000000b11117223 */ /* 0x001fe20000000008 */
[----:B-1----:R-:W-:-:S03]  /*18e0*/  IADD3 R8, PT, PT, -R18, 0x1f, RZ ;  /* 0x0000001f12087810 */ /* 0x002fc60007ffe1ff */
[----:B------:R-:W-:Y:S01]  /*18f0*/  IMAD.X R11, RZ, RZ, ~R24, P2 ;  /* 0x000000ffff0b7224 */ /* 0x000fe200010e0e18 */
[----:B------:R-:W-:Y:S01]  /*1900*/  IADD3 R25, PT, PT, -R18, 0x3f, RZ ;  /* 0x0000003f12197810 */ /* 0x000fe20007ffe1ff */
[----:B------:R-:W-:-:S03]  /*1910*/  @P4 IMAD.MOV R25, RZ, RZ, R8 ;  /* 0x000000ffff194224 */ /* 0x000fc600078e0208 */
[C---:B------:R-:W-:Y:S02]  /*1920*/  LOP3.LUT R11, R24.reuse, R11, RZ, 0xc0, !PT ;  /* 0x0000000b180b7212 */ /* 0x040fe400078ec0ff */
[----:B------:R-:W-:Y:S02]  /*1930*/  IADD3 R8, P4, PT, R9, -0x1, RZ ;  /* 0xffffffff09087810 */ /* 0x000fe40007f9e0ff */
[----:B------:R-:W-:Y:S02]  /*1940*/  ISETP.NE.U32.AND P2, PT, R11, RZ, PT ;  /* 0x000000ff0b00720c */ /* 0x000fe40003f45070 */
[----:B------:R-:W-:Y:S01]  /*1950*/  IADD3.X R27, PT, PT, R24, -0x1, RZ, P4, !PT ;  /* 0xffffffff181b7810 */ /* 0x000fe200027fe4ff */
[----:B------:R-:W-:Y:S01]  /*1960*/  IMAD R25, R25, -0x4, R10 ;  /* 0xfffffffc19197824 */ /* 0x000fe200078e020a */
[----:B------:R-:W-:Y:S02]  /*1970*/  LOP3.LUT R8, R8, R9, RZ, 0xc0, !PT ;  /* 0x0000000908087212 */ /* 0x000fe400078ec0ff */
[----:B------:R-:W-:-:S02]  /*1980*/  LOP3.LUT R18, R27, R24, RZ, 0xc0, !PT ;  /* 0x000000181b127212 */ /* 0x000fc400078ec0ff */
[----:B------:R-:W-:Y:S01]  /*1990*/  IADD3 R27, P4, PT, RZ, -R8, RZ ;  /* 0x80000008ff1b7210 */ /* 0x000fe20007f9e0ff */
[----:B------:R-:W0:Y:S04]  /*19a0*/  LDS R24, [R25+0xfc] ;  /* 0x0000fc0019187984 */ /* 0x000e280000000800 */
[----:B------:R-:W-:Y:S01]  /*19b0*/  @!P2 LOP3.LUT R11, R9, R26, RZ, 0xc0, !PT ;  /* 0x0000001a090ba212 */ /* 0x000fe200078ec0ff */
[----:B------:R-:W-:-:S05]  /*19c0*/  IMAD.X R9, RZ, RZ, ~R18, P4 ;  /* 0x000000ffff097224 */ /* 0x000fca00020e0e12 */
[----:B------:R-:W-:-:S04]  /*19d0*/  LOP3.LUT R9, R18, R9, RZ, 0xc0, !PT ;  /* 0x0000000912097212 */ /* 0x000fc800078ec0ff */
[----:B------:R-:W-:-:S13]  /*19e0*/  ISETP.NE.U32.AND P4, PT, R9, RZ, PT ;  /* 0x000000ff0900720c */ /* 0x000fda0003f85070 */
[C---:B------:R-:W-:Y:S02]  /*19f0*/  @!P4 LOP3.LUT R9, R8.reuse, R27, RZ, 0xc0, !PT ;  /* 0x0000001b0809c212 */ /* 0x040fe400078ec0ff */
[----:B------:R-:W-:-:S04]  /*1a00*/  IADD3 R27, P5, PT, R8, -0x1, RZ ;  /* 0xffffffff081b7810 */ /* 0x000fc80007fbe0ff */
[----:B------:R-:W-:Y:S02]  /*1a10*/  LOP3.LUT R8, R27, R8, RZ, 0xc0, !PT ;  /* 0x000000081b087212 */ /* 0x000fe400078ec0ff */
[----:B------:R-:W-:Y:S01]  /*1a20*/  IADD3.X R27, PT, PT, R18, -0x1, RZ, P5, !PT ;  /* 0xffffffff121b7810 */ /* 0x000fe20002ffe4ff */
[----:B--2---:R-:W-:-:S03]  /*1a30*/  HADD2.F32 R5, -RZ, R5.H0_H0 ;  /* 0x20000005ff057230 */ /* 0x004fc60000004100 */
[----:B------:R-:W-:Y:S02]  /*1a40*/  LOP3.LUT R18, R27, R18, RZ, 0xc0, !PT ;  /* 0x000000121b127212 */ /* 0x000fe400078ec0ff */
[----:B------:R-:W-:Y:S01]  /*1a50*/  IADD3 R27, P5, PT, RZ, -R8, RZ ;  /* 0x80000008ff1b7210 */ /* 0x000fe20007fbe0ff */
[----:B------:R-:W1:Y:S01]  /*1a60*/  FLO.U32 R22, R22 ;  /* 0x0000001600167300 */ /* 0x000e6200000e0000 */
[----:B0-----:R-:W-:-:S03]  /*1a70*/  FFMA R5, R24, R5, R17 ;  /* 0x0000000518057223 */ /* 0x001fc60000000011 */
[----:B------:R-:W-:-:S05]  /*1a80*/  IMAD.X R17, RZ, RZ, ~R18, P5 ;  /* 0x000000ffff117224 */ /* 0x000fca00028e0e12 */
[----:B------:R-:W-:Y:S01]  /*1a90*/  LOP3.LUT R17, R18, R17, RZ, 0xc0, !PT ;  /* 0x0000001112117212 */ /* 0x000fe200078ec0ff */
[----:B------:R-:W0:Y:S03]  /*1aa0*/  FLO.U32 R23, R23 ;  /* 0x0000001700177300 */ /* 0x000e2600000e0000 */
[----:B------:R-:W-:Y:S02]  /*1ab0*/  ISETP.NE.U32.AND P5, PT, R17, RZ, PT ;  /* 0x000000ff1100720c */ /* 0x000fe40003fa5070 */
[C---:B-1----:R-:W-:Y:S02]  /*1ac0*/  IADD3 R24, PT, PT, -R22.reuse, 0x1f, RZ ;  /* 0x0000001f16187810 */ /* 0x042fe40007ffe1ff */
[----:B------:R-:W-:-:S03]  /*1ad0*/  IADD3 R25, PT, PT, -R22, 0x3f, RZ ;  /* 0x0000003f16197810 */ /* 0x000fc60007ffe1ff */
[----:B------:R-:W-:Y:S01]  /*1ae0*/  @P1 IMAD.MOV R25, RZ, RZ, R24 ;  /* 0x000000ffff191224 */ /* 0x000fe200078e0218 */
[----:B------:R-:W-:-:S05]  /*1af0*/  IADD3 R29, P1, PT, R8, -0x1, RZ ;  /* 0xffffffff081d7810 */ /* 0x000fca0007f3e0ff */
[----:B------:R-:W-:Y:S02]  /*1b00*/  @!P5 LOP3.LUT R17, R8, R27, RZ, 0xc0, !PT ;  /* 0x0000001b0811d212 */ /* 0x000fe400078ec0ff */
[----:B------:R-:W-:Y:S02]  /*1b10*/  LOP3.LUT R8, R29, R8, RZ, 0xc0, !PT ;  /* 0x000000081d087212 */ /* 0x000fe400078ec0ff */
[----:B------:R-:W-:Y:S02]  /*1b20*/  IADD3.X R29, PT, PT, R18, -0x1, RZ, P1, !PT ;  /* 0xffffffff121d7810 */ /* 0x000fe40000ffe4ff */
[C---:B0-----:R-:W-:Y:S02]  /*1b30*/  IADD3 R22, PT, PT, -R23.reuse, 0x1f, RZ ;  /* 0x0000001f17167810 */ /* 0x041fe40007ffe1ff */
[----:B------:R-:W-:Y:S02]  /*1b40*/  IADD3 R27, PT, PT, -R23, 0x3f, RZ ;  /* 0x0000003f171b7810 */ /* 0x000fe40007ffe1ff */
[----:B------:R-:W-:-:S02]  /*1b50*/  LOP3.LUT R18, R29, R18, RZ, 0xc0, !PT ;  /* 0x000000121d127212 */ /* 0x000fc400078ec0ff */
[----:B------:R-:W-:Y:S01]  /*1b60*/  IADD3 R23, P1, PT, RZ, -R8, RZ ;  /* 0x80000008ff177210 */ /* 0x000fe20007f3e0ff */
[----:B------:R-:W0:Y:S04]  /*1b70*/  FLO.U32 R12, R12 ;  /* 0x0000000c000c7300 */ /* 0x000e2800000e0000 */
[----:B------:R-:W-:Y:S02]  /*1b80*/  IMAD.X R29, RZ, RZ, ~R18, P1 ;  /* 0x000000ffff1d7224 */ /* 0x000fe400008e0e12 */
[----:B------:R-:W-:-:S03]  /*1b90*/  @P0 IMAD.MOV R27, RZ, RZ, R22 ;  /* 0x000000ffff1b0224 */ /* 0x000fc600078e0216 */
[----:B------:R-:W-:Y:S01]  /*1ba0*/  LOP3.LUT R22, R18, R29, RZ, 0xc0, !PT ;  /* 0x0000001d12167212 */ /* 0x000fe200078ec0ff */
[----:B------:R-:W1:Y:S03]  /*1bb0*/  FLO.U32 R11, R11 ;  /* 0x0000000b000b7300 */ /* 0x000e6600000e0000 */
[----:B------:R-:W-:-:S05]  /*1bc0*/  ISETP.NE.U32.AND P0, PT, R22, RZ, PT ;  /* 0x000000ff1600720c */ /* 0x000fca0003f05070 */
[----:B------:R-:W2:Y:S01]  /*1bd0*/  FLO.U32 R9, R9 ;  /* 0x0000000900097300 */ /* 0x000ea200000e0000 */
[C---:B0-----:R-:W-:Y:S02]  /*1be0*/  IADD3 R24, PT, PT, -R12.reuse, 0x1f, RZ ;  /* 0x0000001f0c187810 */ /* 0x041fe40007ffe1ff */
[----:B------:R-:W-:-:S05]  /*1bf0*/  IADD3 R29, PT, PT, -R12, 0x3f, RZ ;  /* 0x0000003f0c1d7810 */ /* 0x000fca0007ffe1ff */
[----:B------:R-:W0:Y:S01]  /*1c00*/  FLO.U32 R17, R17 ;  /* 0x0000001100117300 */ /* 0x000e2200000e0000 */
[C---:B-1----:R-:W-:Y:S02]  /*1c10*/  IADD3 R12, PT, PT, -R11.reuse, 0x1f, RZ ;  /* 0x0000001f0b0c7810 */ /* 0x042fe40007ffe1ff */
[----:B------:R-:W-:Y:S01]  /*1c20*/  @!P0 LOP3.LUT R22, R8, R23, RZ, 0xc0, !PT ;  /* 0x0000001708168212 */ /* 0x000fe200078ec0ff */
[----:B------:R-:W-:Y:S01]  /*1c30*/  @P3 IMAD.MOV R29, RZ, RZ, R24 ;  /* 0x000000ffff1d3224 */ /* 0x000fe200078e0218 */
[----:B------:R-:W-:Y:S01]  /*1c40*/  IADD3 R24, PT, PT, -R11, 0x3f, RZ ;  /* 0x0000003f0b187810 */ /* 0x000fe20007ffe1ff */
[----:B------:R-:W-:Y:S01]  /*1c50*/  @P2 IMAD.MOV R24, RZ, RZ, R12 ;  /* 0x000000ffff182224 */ /* 0x000fe200078e020c */
[----:B--2---:R-:W-:Y:S01]  /*1c60*/  IADD3 R11, PT, PT, -R9, 0x1f, RZ ;  /* 0x0000001f090b7810 */ /* 0x004fe20007ffe1ff */
[----:B------:R-:W-:Y:S01]  /*1c70*/  IMAD R12, R25, -0x4, R10 ;  /* 0xfffffffc190c7824 */ /* 0x000fe200078e020a */
[----:B------:R-:W1:Y:S01]  /*1c80*/  FLO.U32 R22, R22 ;  /* 0x0000001600167300 */ /* 0x000e6200000e0000 */
[----:B------:R-:W-:-:S02]  /*1c90*/  IADD3 R9, PT, PT, -R9, 0x3f, RZ ;  /* 0x0000003f09097810 */ /* 0x000fc40007ffe1ff */
[----:B------:R-:W-:Y:S02]  /*1ca0*/  @P4 IMAD.MOV R9, RZ, RZ, R11 ;  /* 0x000000ffff094224 */ /* 0x000fe400078e020b */
[--C-:B------:R-:W-:Y:S01]  /*1cb0*/  IMAD R11, R27, -0x4, R10.reuse ;  /* 0xfffffffc1b0b7824 */ /* 0x100fe200078e020a */
[----:B------:R-:W2:Y:S01]  /*1cc0*/  LDS R12, [R12+0xfc] ;  /* 0x0000fc000c0c7984 */ /* 0x000ea20000000800 */
[C---:B0-----:R-:W-:Y:S02]  /*1cd0*/  IADD3 R25, PT, PT, -R17.reuse, 0x1f, RZ ;  /* 0x0000001f11197810 */ /* 0x041fe40007ffe1ff */
[----:B------:R-:W-:Y:S01]  /*1ce0*/  IADD3 R23, PT, PT, -R17, 0x3f, RZ ;  /* 0x0000003f11177810 */ /* 0x000fe20007ffe1ff */
[--C-:B------:R-:W-:Y:S01]  /*1cf0*/  IMAD R17, R29, -0x4, R10.reuse ;  /* 0xfffffffc1d117824 */ /* 0x100fe200078e020a */
[----:B------:R-:W0:Y:S01]  /*1d00*/  LDS R11, [R11+0xfc] ;  /* 0x0000fc000b0b7984 */ /* 0x000e220000000800 */
[--C-:B------:R-:W-:Y:S02]  /*1d10*/  IMAD R24, R24, -0x4, R10.reuse ;  /* 0xfffffffc18187824 */ /* 0x100fe400078e020a */
[----:B------:R-:W-:Y:S01]  /*1d20*/  @P5 IMAD.MOV R23, RZ, RZ, R25 ;  /* 0x000000ffff175224 */ /* 0x000fe200078e0219 */
[C---:B-1----:R-:W-:Y:S01]  /*1d30*/  IADD3 R25, PT, PT, -R22.reuse, 0x1f, RZ ;  /* 0x0000001f16197810 */ /* 0x042fe20007ffe1ff */
[----:B------:R-:W1:Y:S01]  /*1d40*/  LDS R17, [R17+0xfc] ;  /* 0x0000fc0011117984 */ /* 0x000e620000000800 */
[----:B------:R-:W-:Y:S01]  /*1d50*/  IADD3 R27, PT, PT, -R22, 0x3f, RZ ;  /* 0x0000003f161b7810 */ /* 0x000fe20007ffe1ff */
[----:B------:R-:W-:-:S02]  /*1d60*/  IMAD R22, R9, -0x4, R10 ;  /* 0xfffffffc09167824 */ /* 0x000fc400078e020a */
[----:B------:R-:W1:Y:S01]  /*1d70*/  LDS R9, [R24+0xfc] ;  /* 0x0000fc0018097984 */ /* 0x000e620000000800 */
[----:B------:R-:W-:Y:S02]  /*1d80*/  @P0 IMAD.MOV R27, RZ, RZ, R25 ;  /* 0x000000ffff1b0224 */ /* 0x000fe400078e0219 */
[--C-:B------:R-:W-:Y:S01]  /*1d90*/  IMAD R23, R23, -0x4, R10.reuse ;  /* 0xfffffffc17177824 */ /* 0x100fe200078e020a */
[----:B------:R-:W1:Y:S01]  /*1da0*/  LDS R22, [R22+0xfc] ;  /* 0x0000fc0016167984 */ /* 0x000e620000000800 */
[----:B------:R-:W-:-:S04]  /*1db0*/  IMAD R10, R27, -0x4, R10 ;  /* 0xfffffffc1b0a7824 */ /* 0x000fc800078e020a */
[----:B------:R-:W1:Y:S04]  /*1dc0*/  LDS R23, [R23+0xfc] ;  /* 0x0000fc0017177984 */ /* 0x000e680000000800 */
[----:B------:R-:W1:Y:S01]  /*1dd0*/  LDS R10, [R10+0xfc] ;  /* 0x0000fc000a0a7984 */ /* 0x000e620000000800 */
[----:B----4-:R-:W-:Y:S02]  /*1de0*/  HADD2.F32 R13, -RZ, R13.H0_H0 ;  /* 0x2000000dff0d7230 */ /* 0x010fe40000004100 */
[----:B------:R-:W-:Y:S02]  /*1df0*/  HADD2.F32 R14, -RZ, R14.H0_H0 ;  /* 0x2000000eff0e7230 */ /* 0x000fe40000004100 */
[----:B------:R-:W-:Y:S02]  /*1e00*/  HADD2.F32 R15, -RZ, R15.H0_H0 ;  /* 0x2000000fff0f7230 */ /* 0x000fe40000004100 */
[----:B--2---:R-:W-:Y:S01]  /*1e10*/  FFMA R12, R12, R13, R5 ;  /* 0x0000000d0c0c7223 */ /* 0x004fe20000000005 */
[----:B---3--:R-:W-:-:S03]  /*1e20*/  HADD2.F32 R16, -RZ, R16.H0_H0 ;  /* 0x20000010ff107230 */ /* 0x008fc60000004100 */
[----:B0-----:R-:W-:Y:S01]  /*1e30*/  FFMA R12, R11, R14, R12 ;  /* 0x0000000e0b0c7223 */ /* 0x001fe2000000000c */
[----:B------:R-:W-:-:S03]  /*1e40*/  HADD2.F32 R19, -RZ, R19.H0_H0 ;  /* 0x20000013ff137230 */ /* 0x000fc60000004100 */
[----:B-1----:R-:W-:Y:S01]  /*1e50*/  FFMA R12, R17, R15, R12 ;  /* 0x0000000f110c7223 */ /* 0x002fe2000000000c */
[----:B------:R-:W-:-:S03]  /*1e60*/  HADD2.F32 R20, -RZ, R20.H0_H0 ;  /* 0x20000014ff147230 */ /* 0x000fc60000004100 */
[----:B------:R-:W-:Y:S01]  /*1e70*/  FFMA R9, R9, R16, R12 ;  /* 0x0000001009097223 */ /* 0x000fe2000000000c */
[----:B------:R-:W-:-:S03]  /*1e80*/  HADD2.F32 R21, -RZ, R21.H0_H0 ;  /* 0x20000015ff157230 */ /* 0x000fc60000004100 */
[----:B------:R-:W-:Y:S01]  /*1e90*/  FFMA R22, R22, R19, R9 ;  /* 0x0000001316167223 */ /* 0x000fe20000000009 */
[----:B------:R-:W-:Y:S02]  /*1ea0*/  IADD3 R9, P0, PT, R8, -0x1, RZ ;  /* 0xffffffff08097810 */ /* 0x000fe40007f1e0ff */
[----:B------:R-:W-:Y:S01]  /*1eb0*/  IADD3 R6, P1, PT, R6, 0x1000, RZ ;  /* 0x0000100006067810 */ /* 0x000fe20007f3e0ff */
[----:B------:R-:W-:Y:S01]  /*1ec0*/  FFMA R23, R23, R20, R22 ;  /* 0x0000001417177223 */ /* 0x000fe20000000016 */
[----:B------:R-:W-:-:S03]  /*1ed0*/  IADD3.X R11, PT, PT, R18, -0x1, RZ, P0, !PT ;  /* 0xffffffff120b7810 */ /* 0x000fc600007fe4ff */
[----:B------:R-:W-:Y:S02]  /*1ee0*/  IMAD.X R7, RZ, RZ, R7, P1 ;  /* 0x000000ffff077224 */ /* 0x000fe400008e0607 */
[----:B------:R-:W-:Y:S01]  /*1ef0*/  FFMA R5, R10, R21, R23 ;  /* 0x000000150a057223 */ /* 0x000fe20000000017 */
[----:B------:R-:W-:Y:S02]  /*1f00*/  LOP3.LUT R10, R9, R8, RZ, 0xc0, !PT ;  /* 0x00000008090a7212 */ /* 0x000fe400078ec0ff */
[----:B------:R-:W-:-:S07]  /*1f10*/  LOP3.LUT R11, R11, R18, RZ, 0xc0, !PT ;  /* 0x000000120b0b7212 */ /* 0x000fce00078ec0ff */
.L_x_2:
        /* <DEDUP_REMOVED lines=10> */
[----:B------:R-:W4:Y:S04]  /*1fc0*/  LDG.E.U16 R12, desc[UR6][R8.64+0xc] ;  /* 0x00000c06080c7981 */ /* 0x000f28000c1e1500 */
[----:B------:R1:W4:Y:S01]  /*1fd0*/  LDG.E.U16 R18, desc[UR6][R8.64+0xe] ;  /* 0x00000e0608127981 */ /* 0x000322000c1e1500 */
[----:B-----5:R-:W-:-:S02]  /*1fe0*/  IADD3 R21, P0, PT, RZ, -R10, RZ ;  /* 0x8000000aff157210 */ /* 0x020fc40007f1e0ff */
[----:B------:R-:W-:-:S03]  /*1ff0*/  IADD3 R19, P1, PT, R10, -0x1, RZ ;  /* 0xffffffff0a137810 */ /* 0x000fc60007f3e0ff */
[----:B------:R-:W-:Y:S01]  /*2000*/  IMAD.X R22, RZ, RZ, ~R11, P0 ;  /* 0x000000ffff167224 */ /* 0x000fe200000e0e0b */
[----:B------:R-:W-:Y:S02]  /*2010*/  IADD3.X R24, PT, PT, R11, -0x1, RZ, P1, !PT ;  /* 0xffffffff0b187810 */ /* 0x000fe40000ffe4ff */
[----:B------:R-:W-:Y:S02]  /*2020*/  LOP3.LUT R19, R19, R10, RZ, 0xc0, !PT ;  /* 0x0000000a13137212 */ /* 0x000fe400078ec0ff */
[----:B------:R-:W-:Y:S02]  /*2030*/  LOP3.LUT R23, R11, R22, RZ, 0xc0, !PT ;  /* 0x000000160b177212 */ /* 0x000fe400078ec0ff */
[----:B------:R-:W-:Y:S02]  /*2040*/  LOP3.LUT R22, R24, R11, RZ, 0xc0, !PT ;  /* 0x0000000b18167212 */ /* 0x000fe400078ec0ff */
[----:B------:R-:W-:Y:S02]  /*2050*/  IADD3 R24, P2, PT, R19, -0x1, RZ ;  /* 0xffffffff13187810 */ /* 0x000fe40007f5e0ff */
[----:B------:R-:W-:-:S02]  /*2060*/  ISETP.NE.U32.AND P0, PT, R23, RZ, PT ;  /* 0x000000ff1700720c */ /* 0x000fc40003f05070 */
[-C--:B------:R-:W-:Y:S02]  /*2070*/  IADD3 R26, P1, PT, RZ, -R19.reuse, RZ ;  /* 0x80000013ff1a7210 */ /* 0x080fe40007f3e0ff */
[----:B-1----:R-:W-:Y:S02]  /*2080*/  IADD3.X R9, PT, PT, R22, -0x1, RZ, P2, !PT ;  /* 0xffffffff16097810 */ /* 0x002fe400017fe4ff */
[----:B------:R-:W-:Y:S01]  /*2090*/  LOP3.LUT R11, R24, R19, RZ, 0xc0, !PT ;  /* 0x00000013180b7212 */ /* 0x000fe200078ec0ff */
[----:B------:R-:W-:Y:S01]  /*20a0*/  IMAD.X R25, RZ, RZ, ~R22, P1 ;  /* 0x000000ffff197224 */ /* 0x000fe200008e0e16 */
[----:B------:R-:W-:Y:S02]  /*20b0*/  LOP3.LUT R9, R9, R22, RZ, 0xc0, !PT ;  /* 0x0000001609097212 */ /* 0x000fe400078ec0ff */
[----:B------:R-:W-:Y:S02]  /*20c0*/  IADD3 R24, P1, PT, RZ, -R11, RZ ;  /* 0x8000000bff187210 */ /* 0x000fe40007f3e0ff */
[----:B------:R-:W-:-:S02]  /*20d0*/  LOP3.LUT R22, R22, R25, RZ, 0xc0, !PT ;  /* 0x0000001916167212 */ /* 0x000fc400078ec0ff */
[----:B------:R-:W-:Y:S01]  /*20e0*/  @!P0 LOP3.LUT R23, R10, R21, RZ, 0xc0, !PT ;  /* 0x000000150a178212 */ /* 0x000fe200078ec0ff */
[----:B------:R-:W-:Y:S01]  /*20f0*/  IMAD.X R8, RZ, RZ, ~R9, P1 ;  /* 0x000000ffff087224 */ /* 0x000fe200008e0e09 */
[----:B------:R-:W-:Y:S01]  /*2100*/  ISETP.NE.U32.AND P1, PT, R22, RZ, PT ;  /* 0x000000ff1600720c */ /* 0x000fe20003f25070 */
[----:B------:R-:W1:Y:S01]  /*2110*/  S2R R25, SR_CgaCtaId ;  /* 0x0000000000197919 */ /* 0x000e620000008800 */
[----:B------:R-:W-:Y:S02]  /*2120*/  IADD3 R10, P2, PT, R11, -0x1, RZ ;  /* 0xffffffff0b0a7810 */ /* 0x000fe40007f5e0ff */
[C---:B------:R-:W-:Y:S01]  /*2130*/  LOP3.LUT R21, R9.reuse, R8, RZ, 0xc0, !PT ;  /* 0x0000000809157212 */ /* 0x040fe200078ec0ff */
[----:B------:R-:W0:Y:S01]  /*2140*/  FLO.U32 R23, R23 ;  /* 0x0000001700177300 */ /* 0x000e2200000e0000 */
[----:B------:R-:W-:Y:S02]  /*2150*/  IADD3.X R28, PT, PT, R9, -0x1, RZ, P2, !PT ;  /* 0xffffffff091c7810 */ /* 0x000fe400017fe4ff */
[----:B------:R-:W-:-:S02]  /*2160*/  LOP3.LUT R8, R10, R11, RZ, 0xc0, !PT ;  /* 0x0000000b0a087212 */ /* 0x000fc400078ec0ff */
[----:B------:R-:W-:Y:S02]  /*2170*/  ISETP.NE.U32.AND P2, PT, R21, RZ, PT ;  /* 0x000000ff1500720c */ /* 0x000fe40003f45070 */
[----:B------:R-:W-:Y:S02]  /*2180*/  LOP3.LUT R10, R28, R9, RZ, 0xc0, !PT ;  /* 0x000000091c0a7212 */ /* 0x000fe400078ec0ff */
[----:B------:R-:W-:Y:S02]  /*2190*/  IADD3 R9, P3, PT, RZ, -R8, RZ ;  /* 0x80000008ff097210 */ /* 0x000fe40007f7e0ff */
[----:B------:R-:W-:-:S03]  /*21a0*/  @!P1 LOP3.LUT R22, R19, R26, RZ, 0xc0, !PT ;  /* 0x0000001a13169212 */ /* 0x000fc600078ec0ff */
[----:B------:R-:W-:-:S03]  /*21b0*/  IMAD.X R19, RZ, RZ, ~R10, P3 ;  /* 0x000000ffff137224 */ /* 0x000fc600018e0e0a */
[----:B------:R-:W3:Y:S01]  /*21c0*/  FLO.U32 R22, R22 ;  /* 0x0000001600167300 */ /* 0x000ee200000e0000 */
[----:B------:R-:W-:Y:S02]  /*21d0*/  @!P2 LOP3.LUT R21, R11, R24, RZ, 0xc0, !PT ;  /* 0x000000180b15a212 */ /* 0x000fe400078ec0ff */
[----:B------:R-:W-:Y:S02]  /*21e0*/  LOP3.LUT R19, R10, R19, RZ, 0xc0, !PT ;  /* 0x000000130a137212 */ /* 0x000fe400078ec0ff */
[----:B------:R-:W-:Y:S02]  /*21f0*/  IADD3 R11, P4, PT, R8, -0x1, RZ ;  /* 0xffffffff080b7810 */ /* 0x000fe40007f9e0ff */
[----:B------:R-:W-:Y:S01]  /*2200*/  ISETP.NE.U32.AND P3, PT, R19, RZ, PT ;  /* 0x000000ff1300720c */ /* 0x000fe20003f65070 */
[----:B------:R-:W4:Y:S01]  /*2210*/  FLO.U32 R21, R21 ;  /* 0x0000001500157300 */ /* 0x000f2200000e0000 */
[----:B------:R-:W-:Y:S02]  /*2220*/  IADD3.X R27, PT, PT, R10, -0x1, RZ, P4, !PT ;  /* 0xffffffff0a1b7810 */ /* 0x000fe400027fe4ff */
[----:B------:R-:W-:-:S02]  /*2230*/  LOP3.LUT R24, R11, R8, RZ, 0xc0, !PT ;  /* 0x000000080b187212 */ /* 0x000fc400078ec0ff */
[----:B------:R-:W-:Y:S02]  /*2240*/  LOP3.LUT R10, R27, R10, RZ, 0xc0, !PT ;  /* 0x0000000a1b0a7212 */ /* 0x000fe400078ec0ff */
[----:B------:R-:W-:-:S05]  /*2250*/  IADD3 R27, P4, PT, RZ, -R24, RZ ;  /* 0x80000018ff1b7210 */ /* 0x000fca0007f9e0ff */
[----:B------:R-:W-:Y:S01]  /*2260*/  IMAD.X R11, RZ, RZ, ~R10, P4 ;  /* 0x000000ffff0b7224 */ /* 0x000fe200020e0e0a */
[----:B------:R-:W-:Y:S02]  /*2270*/  @!P3 LOP3.LUT R19, R8, R9, RZ, 0xc0, !PT ;  /* 0x000000090813b212 */ /* 0x000fe400078ec0ff */
[C---:B0-----:R-:W-:Y:S02]  /*2280*/  IADD3 R8, PT, PT, -R23.reuse, 0x1f, RZ ;  /* 0x0000001f17087810 */ /* 0x041fe40007ffe1ff */
[----:B------:R-:W-:Y:S02]  /*2290*/  LOP3.LUT R11, R10, R11, RZ, 0xc0, !PT ;  /* 0x0000000b0a0b7212 */ /* 0x000fe400078ec0ff */
[----:B------:R-:W-:Y:S01]  /*22a0*/  IADD3 R9, PT, PT, -R23, 0x3f, RZ ;  /* 0x0000003f17097810 */ /* 0x000fe20007ffe1ff */
[----:B------:R-:W-:Y:S01]  /*22b0*/  @P0 IMAD.MOV R9, RZ, RZ, R8 ;  /* 0x000000ffff090224 */ /* 0x000fe200078e0208 */
[----:B------:R-:W-:Y:S01]  /*22c0*/  ISETP.NE.U32.AND P4, PT, R11, RZ, PT ;  /* 0x000000ff0b00720c */ /* 0x000fe20003f85070 */
[----:B------:R-:W-:Y:S01]  /*22d0*/  FLO.U32 R19, R19 ;  /* 0x0000001300137300 */ /* 0x000fe200000e0000 */
[----:B------:R-:W-:-:S02]  /*22e0*/  MOV R8, 0x400 ;  /* 0x0000040000087802 */ /* 0x000fc40000000f00 */
[----:B------:R-:W-:Y:S02]  /*22f0*/  IADD3 R23, P0, PT, R24, -0x1, RZ ;  /* 0xffffffff18177810 */ /* 0x000fe40007f1e0ff */
[----:B-1----:R-:W-:Y:S02]  /*2300*/  LEA R8, R25, R8, 0x18 ;  /* 0x0000000819087211 */ /* 0x002fe400078ec0ff */
[----:B------:R-:W-:-:S03]  /*2310*/  LOP3.LUT R23, R23, R24, RZ, 0xc0, !PT ;  /* 0x0000001817177212 */ /* 0x000fc600078ec0ff */
[----:B------:R-:W-:Y:S01]  /*2320*/  IMAD R26, R9, -0x4, R8 ;  /* 0xfffffffc091a7824 */ /* 0x000fe200078e0208 */
[----:B------:R-:W-:Y:S02]  /*2330*/  IADD3.X R9, PT, PT, R10, -0x1, RZ, P0, !PT ;  /* 0xffffffff0a097810 */ /* 0x000fe400007fe4ff */
[----:B------:R-:W-:Y:S02]  /*2340*/  @!P4 LOP3.LUT R11, R24, R27, RZ, 0xc0, !PT ;  /* 0x0000001b180bc212 */ /* 0x000fe400078ec0ff */
[----:B------:R-:W-:Y:S01]  /*2350*/  LOP3.LUT R24, R9, R10, RZ, 0xc0, !PT ;  /* 0x0000000a09187212 */ /* 0x000fe200078ec0ff */
[----:B------:R-:W0:Y:S01]  /*2360*/  LDS R26, [R26+0xfc] ;  /* 0x0000fc001a1a7984 */ /* 0x000e220000000800 */
[----:B------:R-:W-:Y:S02]  /*2370*/  IADD3 R10, P0, PT, RZ, -R23, RZ ;  /* 0x80000017ff0a7210 */ /* 0x000fe40007f1e0ff */
[----:B------:R-:W1:Y:S03]  /*2380*/  FLO.U32 R11, R11 ;  /* 0x0000000b000b7300 */ /* 0x000e6600000e0000 */
[----:B------:R-:W-:-:S05]  /*2390*/  IMAD.X R9, RZ, RZ, ~R24, P0 ;  /* 0x000000ffff097224 */ /* 0x000fca00000e0e18 */
[----:B------:R-:W-:-:S04]  /*23a0*/  LOP3.LUT R9, R24, R9, RZ, 0xc0, !PT ;  /* 0x0000000918097212 */ /* 0x000fc800078ec0ff */
[----:B------:R-:W-:-:S13]  /*23b0*/  ISETP.NE.U32.AND P0, PT, R9, RZ, PT ;  /* 0x000000ff0900720c */ /* 0x000fda0003f05070 */
[C---:B------:R-:W-:Y:S02]  /*23c0*/  @!P0 LOP3.LUT R9, R23.reuse, R10, RZ, 0xc0, !PT ;  /* 0x0000000a17098212 */ /* 0x040fe400078ec0ff */
[----:B------:R-:W-:-:S04]  /*23d0*/  IADD3 R10, P5, PT, R23, -0x1, RZ ;  /* 0xffffffff170a7810 */ /* 0x000fc80007fbe0ff */
[----:B------:R-:W-:Y:S01]  /*23e0*/  LOP3.LUT R10, R10, R23, RZ, 0xc0, !PT ;  /* 0x000000170a0a7212 */ /* 0x000fe200078ec0ff */
[----:B------:R-:W1:Y:S01]  /*23f0*/  FLO.U32 R9, R9 ;  /* 0x0000000900097300 */ /* 0x000e6200000e0000 */
[----:B------:R-:W-:Y:S02]  /*2400*/  IADD3.X R23, PT, PT, R24, -0x1, RZ, P5, !PT ;  /* 0xffffffff18177810 */ /* 0x000fe40002ffe4ff */
[----:B------:R-:W-:Y:S02]  /*2410*/  IADD3 R25, P5, PT, RZ, -R10, RZ ;  /* 0x8000000aff197210 */ /* 0x000fe40007fbe0ff */
[----:B------:R-:W-:-:S05]  /*2420*/  LOP3.LUT R24, R23, R24, RZ, 0xc0, !PT ;  /* 0x0000001817187212 */ /* 0x000fca00078ec0ff */
[----:B------:R-:W-:Y:S02]  /*2430*/  IMAD.X R23, RZ, RZ, ~R24, P5 ;  /* 0x000000ffff177224 */ /* 0x000fe400028e0e18 */
[----:B--2---:R-:W-:Y:S02]  /*2440*/  HADD2.F32 R20, -RZ, R20.H0_H0 ;  /* 0x20000014ff147230 */ /* 0x004fe40000004100 */
[----:B---3--:R-:W-:-:S03]  /*2450*/  HADD2.F32 R13, -RZ, R13.H0_H0 ;  /* 0x2000000dff0d7230 */ /* 0x008fc60000004100 */
[----:B0-----:R-:W-:Y:S01]  /*2460*/  FFMA R5, R26, R20, R5 ;  /* 0x000000141a057223 */ /* 0x001fe20000000005 */
[----:B------:R-:W-:Y:S02]  /*2470*/  LOP3.LUT R20, R24, R23, RZ, 0xc0, !PT ;  /* 0x0000001718147212 */ /* 0x000fe400078ec0ff */
[----:B------:R-:W-:Y:S01]  /*2480*/  IADD3 R26, PT, PT, -R22, 0x1f, RZ ;  /* 0x0000001f161a7810 */ /* 0x000fe20007ffe1ff */
[----:B----4-:R-:W-:Y:S01]  /*2490*/  HADD2.F32 R17, -RZ, R17.H0_H0 ;  /* 0x20000011ff117230 */ /* 0x010fe20000004100 */
[----:B------:R-:W-:Y:S02]  /*24a0*/  ISETP.NE.U32.AND P5, PT, R20, RZ, PT ;  /* 0x000000ff1400720c */ /* 0x000fe40003fa5070 */
[----:B------:R-:W-:Y:S01]  /*24b0*/  IADD3 R23, PT, PT, -R22, 0x3f, RZ ;  /* 0x0000003f16177810 */ /* 0x000fe20007ffe1ff */
[----:B------:R-:W-:Y:S01]  /*24c0*/  @P1 IMAD.MOV R23, RZ, RZ, R26 ;  /* 0x000000ffff171224 */ /* 0x000fe200078e021a */
[----:B------:R-:W-:Y:S01]  /*24d0*/  IADD3 R27, P1, PT, R10, -0x1, RZ ;  /* 0xffffffff0a1b7810 */ /* 0x000fe20007f3e0ff */
[----:B------:R-:W-:Y:S01]  /*24e0*/  HADD2.F32 R16, -RZ, R16.H0_H0 ;  /* 0x20000010ff107230 */ /* 0x000fe20000004100 */
[----:B------:R-:W-:Y:S01]  /*24f0*/  IADD3 R22, PT, PT, -R21, 0x1f, RZ ;  /* 0x0000001f15167810 */ /* 0x000fe20007ffe1ff */
[----:B------:R-:W-:Y:S01]  /*2500*/  HADD2.F32 R15, -RZ, R15.H0_H0 ;  /* 0x2000000fff0f7230 */ /* 0x000fe20000004100 */
[----:B-1----:R-:W-:Y:S01]  /*2510*/  IADD3 R26, PT, PT, -R11, 0x1f, RZ ;  /* 0x0000001f0b1a7810 */ /* 0x002fe20007ffe1ff */
[----:B------:R-:W-:-:S04]  /*2520*/  HADD2.F32 R14, -RZ, R14.H0_H0 ;  /* 0x2000000eff0e7230 */ /* 0x000fc80000004100 */
[----:B------:R-:W-:Y:S01]  /*2530*/  @!P5 LOP3.LUT R20, R10, R25, RZ, 0xc0, !PT ;  /* 0x000000190a14d212 */ /* 0x000fe200078ec0ff */
[----:B------:R-:W-:Y:S01]  /*2540*/  HADD2.F32 R12, -RZ, R12.H0_H0 ;  /* 0x2000000cff0c7230 */ /* 0x000fe20000004100 */
[----:B------:R-:W-:Y:S02]  /*2550*/  LOP3.LUT R10, R27, R10, RZ, 0xc0, !PT ;  /* 0x0000000a1b0a7212 */ /* 0x000fe400078ec0ff */
[----:B------:R-:W-:Y:S01]  /*2560*/  IADD3.X R27, PT, PT, R24, -0x1, RZ, P1, !PT ;  /* 0xffffffff181b7810 */ /* 0x000fe20000ffe4ff */
[----:B------:R-:W-:Y:S01]  /*2570*/  HADD2.F32 R18, -RZ, R18.H0_H0 ;  /* 0x20000012ff127230 */ /* 0x000fe20000004100 */
[----:B------:R-:W-:Y:S01]  /*2580*/  IADD3 R25, PT, PT, -R21, 0x3f, RZ ;  /* 0x0000003f15197810 */ /* 0x000fe20007ffe1ff */
[----:B------:R-:W-:Y:S01]  /*2590*/  @P2 IMAD.MOV R25, RZ, RZ, R22 ;  /* 0x000000ffff192224 */ /* 0x000fe200078e0216 */
[----:B------:R-:W-:Y:S02]  /*25a0*/  LOP3.LUT R21, R27, R24, RZ, 0xc0, !PT ;  /* 0x000000181b157212 */ /* 0x000fe400078ec0ff */
[----:B------:R-:W-:-:S02]  /*25b0*/  IADD3 R29, P1, PT, RZ, -R10, RZ ;  /* 0x8000000aff1d7210 */ /* 0x000fc40007f3e0ff */
[C---:B------:R-:W-:Y:S02]  /*25c0*/  IADD3 R24, PT, PT, -R19.reuse, 0x1f, RZ ;  /* 0x0000001f13187810 */ /* 0x040fe40007ffe1ff */
[----:B------:R-:W-:Y:S01]  /*25d0*/  IADD3 R19, PT, PT, -R19, 0x3f, RZ ;  /* 0x0000003f13137810 */ /* 0x000fe20007ffe1ff */
[----:B------:R-:W-:Y:S01]  /*25e0*/  IMAD.X R22, RZ, RZ, ~R21, P1 ;  /* 0x000000ffff167224 */ /* 0x000fe200008e0e15 */
[----:B------:R-:W-:Y:S01]  /*25f0*/  IADD3 R27, PT, PT, -R11, 0x3f, RZ ;  /* 0x0000003f0b1b7810 */ /* 0x000fe20007ffe1ff */
[----:B------:R-:W-:Y:S01]  /*2600*/  @P3 IMAD.MOV R19, RZ, RZ, R24 ;  /* 0x000000ffff133224 */ /* 0x000fe200078e0218 */
[----:B------:R-:W-:Y:S01]  /*2610*/  IADD3 R11, PT, PT, -R9, 0x1f, RZ ;  /* 0x0000001f090b7810 */ /* 0x000fe20007ffe1ff */
[----:B------:R0:W1:Y:S01]  /*2620*/  FLO.U32 R24, R20 ;  /* 0x0000001400187300 */ /* 0x00006200000e0000 */
[----:B------:R-:W-:Y:S01]  /*2630*/  LOP3.LUT R22, R21, R22, RZ, 0xc0, !PT ;  /* 0x0000001615167212 */ /* 0x000fe200078ec0ff */
[----:B------:R-:W-:Y:S01]  /*2640*/  @P4 IMAD.MOV R27, RZ, RZ, R26 ;  /* 0x000000ffff1b4224 */ /* 0x000fe200078e021a */
[----:B------:R-:W-:Y:S01]  /*2650*/  IADD3 R9, PT, PT, -R9, 0x3f, RZ ;  /* 0x0000003f09097810 */ /* 0x000fe20007ffe1ff */
[--C-:B------:R-:W-:Y:S01]  /*2660*/  IMAD R26, R23, -0x4, R8.reuse ;  /* 0xfffffffc171a7824 */ /* 0x100fe200078e0208 */
[----:B------:R-:W-:Y:S01]  /*2670*/  ISETP.NE.U32.AND P1, PT, R22, RZ, PT ;  /* 0x000000ff1600720c */ /* 0x000fe20003f25070 */
[----:B------:R-:W-:Y:S01]  /*2680*/  @P0 IMAD.MOV R9, RZ, RZ, R11 ;  /* 0x000000ffff090224 */ /* 0x000fe200078e020b */
[----:B------:R-:W-:Y:S01]  /*2690*/  IADD3 R6, P0, PT, R6, 0x800, RZ ;  /* 0x0000080006067810 */ /* 0x000fe20007f1e0ff */
[--C-:B------:R-:W-:Y:S01]  /*26a0*/  IMAD R11, R25, -0x4, R8.reuse ;  /* 0xfffffffc190b7824 */ /* 0x100fe200078e0208 */
[----:B0-----:R-:W0:Y:S01]  /*26b0*/  LDS R20, [R26+0xfc] ;  /* 0x0000fc001a147984 */ /* 0x001e220000000800 */
[----:B------:R-:W-:-:S02]  /*26c0*/  IMAD R19, R19, -0x4, R8 ;  /* 0xfffffffc13137824 */ /* 0x000fc400078e0208 */
[----:B------:R-:W-:Y:S02]  /*26d0*/  IMAD R27, R27, -0x4, R8 ;  /* 0xfffffffc1b1b7824 */ /* 0x000fe400078e0208 */
[----:B------:R-:W2:Y:S01]  /*26e0*/  LDS R11, [R11+0xfc] ;  /* 0x0000fc000b0b7984 */ /* 0x000ea20000000800 */
[C---:B-1----:R-:W-:Y:S01]  /*26f0*/  IADD3 R25, PT, PT, -R24.reuse, 0x1f, RZ ;  /* 0x0000001f18197810 */ /* 0x042fe20007ffe1ff */
[----:B------:R-:W-:Y:S01]  /*2700*/  IMAD.X R7, RZ, RZ, R7, P0 ;  /* 0x000000ffff077224 */ /* 0x000fe200000e0607 */
[----:B------:R-:W-:Y:S01]  /*2710*/  IADD3 R23, PT, PT, -R24, 0x3f, RZ ;  /* 0x0000003f18177810 */ /* 0x000fe20007ffe1ff */
[----:B------:R-:W1:Y:S01]  /*2720*/  LDS R19, [R19+0xfc] ;  /* 0x0000fc0013137984 */ /* 0x000e620000000800 */
[----:B------:R-:W-:Y:S01]  /*2730*/  @!P1 LOP3.LUT R22, R10, R29, RZ, 0xc0, !PT ;  /* 0x0000001d0a169212 */ /* 0x000fe200078ec0ff */
[----:B------:R-:W-:-:S04]  /*2740*/  @P5 IMAD.MOV R23, RZ, RZ, R25 ;  /* 0x000000ffff175224 */ /* 0x000fc800078e0219 */
[--C-:B------:R-:W-:Y:S01]  /*2750*/  IMAD R23, R23, -0x4, R8.reuse ;  /* 0xfffffffc17177824 */ /* 0x100fe200078e0208 */
[----:B------:R-:W3:Y:S05]  /*2760*/  FLO.U32 R22, R22 ;  /* 0x0000001600167300 */ /* 0x000eea00000e0000 */
[----:B------:R-:W-:Y:S01]  /*2770*/  LDS R23, [R23+0xfc] ;  /* 0x0000fc0017177984 */ /* 0x000fe20000000800 */
[C---:B---3--:R-:W-:Y:S02]  /*2780*/  IADD3 R24, PT, PT, -R22.reuse, 0x1f, RZ ;  /* 0x0000001f16187810 */ /* 0x048fe40007ffe1ff */
[----:B------:R-:W-:Y:S01]  /*2790*/  IADD3 R25, PT, PT, -R22, 0x3f, RZ ;  /* 0x0000003f16197810 */ /* 0x000fe20007ffe1ff */
[----:B------:R-:W-:-:S02]  /*27a0*/  IMAD R22, R9, -0x4, R8 ;  /* 0xfffffffc09167824 */ /* 0x000fc400078e0208 */
[----:B------:R-:W3:Y:S01]  /*27b0*/  LDS R9, [R27+0xfc] ;  /* 0x0000fc001b097984 */ /* 0x000ee20000000800 */
[----:B------:R-:W-:-:S03]  /*27c0*/  @P1 IMAD.MOV R25, RZ, RZ, R24 ;  /* 0x000000ffff191224 */ /* 0x000fc600078e0218 */
[----:B------:R-:W4:Y:S01]  /*27d0*/  LDS R22, [R22+0xfc] ;  /* 0x0000fc0016167984 */ /* 0x000f220000000800 */
[----:B------:R-:W-:Y:S02]  /*27e0*/  IMAD R8, R25, -0x4, R8 ;  /* 0xfffffffc19087824 */ /* 0x000fe400078e0208 */
[----:B0-----:R-:W-:-:S04]  /*27f0*/  FFMA R20, R20, R13, R5 ;  /* 0x0000000d14147223 */ /* 0x001fc80000000005 */
[----:B--2---:R-:W-:Y:S01]  /*2800*/  FFMA R20, R11, R17, R20 ;  /* 0x000000110b147223 */ /* 0x004fe20000000014 */
[----:B------:R-:W0:Y:S03]  /*2810*/  LDS R8, [R8+0xfc] ;  /* 0x0000fc0008087984 */ /* 0x000e260000000800 */
[----:B-1----:R-:W-:-:S04]  /*2820*/  FFMA R16, R19, R16, R20 ;  /* 0x0000001013107223 */ /* 0x002fc80000000014 */
[----:B---3--:R-:W-:-:S04]  /*2830*/  FFMA R9, R9, R15, R16 ;  /* 0x0000000f09097223 */ /* 0x008fc80000000010 */
[----:B----4-:R-:W-:Y:S01]  /*2840*/  FFMA R14, R22, R14, R9 ;  /* 0x0000000e160e7223 */ /* 0x010fe20000000009 */
[----:B------:R-:W-:-:S03]  /*2850*/  IADD3 R9, P1, PT, R10, -0x1, RZ ;  /* 0xffffffff0a097810 */ /* 0x000fc60007f3e0ff */
[----:B------:R-:W-:Y:S01]  /*2860*/  FFMA R23, R23, R12, R14 ;  /* 0x0000000c17177223 */ /* 0x000fe2000000000e */
[----:B------:R-:W-:Y:S02]  /*2870*/  IADD3.X R12, PT, PT, R21, -0x1, RZ, P1, !PT ;  /* 0xffffffff150c7810 */ /* 0x000fe40000ffe4ff */
[----:B------:R-:W-:Y:S01]  /*2880*/  LOP3.LUT R10, R9, R10, RZ, 0xc0, !PT ;  /* 0x0000000a090a7212 */ /* 0x000fe200078ec0ff */
[----:B0-----:R-:W-:Y:S01]  /*2890*/  FFMA R5, R8, R18, R23 ;  /* 0x0000001208057223 */ /* 0x001fe20000000017 */
[----:B------:R-:W-:-:S07]  /*28a0*/  LOP3.LUT R11, R12, R21, RZ, 0xc0, !PT ;  /* 0x000000150c0b7212 */ /* 0x000fce00078ec0ff */
.L_x_3:
[----:B------:R-:W-:-:S09]  /*28b0*/  ULOP3.LUT UP0, URZ, UR5, 0x4, URZ, 0xc0, !UPT ;  /* 0x0000000405ff7892 */ /* 0x000fd2000f80c0ff */
[----:B------:R-:W-:Y:S05]  /*28c0*/  BRA.U !UP0, `(.L_x_4) ;  /* 0x00000005083c7547 */ /* 0x000fea000b800000 */
[----:B------:R-:W-:-:S04]  /*28d0*/  IMAD.SHL.U32 R21, R0, 0x4, RZ ;  /* 0x0000000400157824 */ /* 0x000fc800078e00ff */
[----:B------:R-:W-:-:S05]  /*28e0*/  IMAD.WIDE.U32 R20, R21, 0x2, R6 ;  /* 0x0000000215147825 */ /* 0x000fca00078e0006 */
[----:B------:R-:W2:Y:S04]  /*28f0*/  LDG.E.U16 R9, desc[UR6][R20.64] ;  /* 0x0000000614097981 */ /* 0x000ea8000c1e1500 */
[----:B------:R-:W3:Y:S04]  /*2900*/  LDG.E.U16 R12, desc[UR6][R20.64+0x2] ;  /* 0x00000206140c7981 */ /* 0x000ee8000c1e1500 */
[----:B------:R-:W4:Y:S04]  /*2910*/  LDG.E.U16 R8, desc[UR6][R20.64+0x4] ;  /* 0x0000040614087981 */ /* 0x000f28000c1e1500 */
[----:B------:R1:W4:Y:S01]  /*2920*/  LDG.E.U16 R13, desc[UR6][R20.64+0x6] ;  /* 0x00000606140d7981 */ /* 0x000322000c1e1500 */
[----:B-----5:R-:W-:-:S02]  /*2930*/  IADD3 R15, P1, PT, R10, -0x1, RZ ;  /* 0xffffffff0a0f7810 */ /* 0x020fc40007f3e0ff */
[-C--:B------:R-:W-:Y:S02]  /*2940*/  IADD3 R17, P0, PT, RZ, -R10.reuse, RZ ;  /* 0x8000000aff117210 */ /* 0x080fe40007f1e0ff */
[----:B------:R-:W-:Y:S02]  /*2950*/  IADD3.X R16, PT, PT, R11, -0x1, RZ, P1, !PT ;  /* 0xffffffff0b107810 */ /* 0x000fe40000ffe4ff */
[----:B------:R-:W-:Y:S01]  /*2960*/  LOP3.LUT R15, R15, R10, RZ, 0xc0, !PT ;  /* 0x0000000a0f0f7212 */ /* 0x000fe200078ec0ff */
[----:B------:R-:W-:Y:S01]  /*2970*/  IMAD.X R14, RZ, RZ, ~R11, P0 ;  /* 0x000000ffff0e7224 */ /* 0x000fe200000e0e0b */
[----:B------:R-:W-:Y:S02]  /*2980*/  LOP3.LUT R23, R16, R11, RZ, 0xc0, !PT ;  /* 0x0000000b10177212 */ /* 0x000fe400078ec0ff */
[----:B------:R-:W-:Y:S02]  /*2990*/  IADD3 R16, P0, PT, R15, -0x1, RZ ;  /* 0xffffffff0f107810 */ /* 0x000fe40007f1e0ff */
[----:B------:R-:W-:-:S02]  /*29a0*/  LOP3.LUT R19, R11, R14, RZ, 0xc0, !PT ;  /* 0x0000000e0b137212 */ /* 0x000fc400078ec0ff */
[----:B------:R-:W-:Y:S02]  /*29b0*/  IADD3.X R14, PT, PT, R23, -0x1, RZ, P0, !PT ;  /* 0xffffffff170e7810 */ /* 0x000fe400007fe4ff */
[----:B------:R-:W-:Y:S02]  /*29c0*/  LOP3.LUT R16, R16, R15, RZ, 0xc0, !PT ;  /* 0x0000000f10107212 */ /* 0x000fe400078ec0ff */
[----:B------:R-:W-:Y:S02]  /*29d0*/  LOP3.LUT R11, R14, R23, RZ, 0xc0, !PT ;  /* 0x000000170e0b7212 */ /* 0x000fe400078ec0ff */
[----:B-1----:R-:W-:Y:S02]  /*29e0*/  IADD3 R21, P2, PT, RZ, -R16, RZ ;  /* 0x80000010ff157210 */ /* 0x002fe40007f5e0ff */
[----:B------:R-:W-:Y:S02]  /*29f0*/  IADD3 R18, P1, PT, RZ, -R15, RZ ;  /* 0x8000000fff127210 */ /* 0x000fe40007f3e0ff */
[----:B------:R-:W-:Y:S01]  /*2a00*/  ISETP.NE.U32.AND P0, PT, R19, RZ, PT ;  /* 0x000000ff1300720c */ /* 0x000fe20003f05070 */
[----:B------:R-:W-:Y:S01]  /*2a10*/  IMAD.X R22, RZ, RZ, ~R11, P2 ;  /* 0x000000ffff167224 */ /* 0x000fe200010e0e0b */
[----:B------:R-:W-:Y:S01]  /*2a20*/  IADD3 R25, P3, PT, R16, -0x1, RZ ;  /* 0xffffffff10197810 */ /* 0x000fe20007f7e0ff */
[----:B------:R-:W-:-:S03]  /*2a30*/  IMAD.X R20, RZ, RZ, ~R23, P1 ;  /* 0x000000ffff147224 */ /* 0x000fc600008e0e17 */
[----:B------:R-:W-:Y:S02]  /*2a40*/  IADD3.X R24, PT, PT, R11, -0x1, RZ, P3, !PT ;  /* 0xffffffff0b187810 */ /* 0x000fe40001ffe4ff */
[----:B------:R-:W-:Y:S02]  /*2a50*/  LOP3.LUT R14, R25, R16, RZ, 0xc0, !PT ;  /* 0x00000010190e7212 */ /* 0x000fe400078ec0ff */
[----:B------:R-:W-:Y:S02]  /*2a60*/  LOP3.LUT R22, R11, R22, RZ, 0xc0, !PT ;  /* 0x000000160b167212 */ /* 0x000fe400078ec0ff */
[----:B------:R-:W-:Y:S02]  /*2a70*/  LOP3.LUT R11, R24, R11, RZ, 0xc0, !PT ;  /* 0x0000000b180b7212 */ /* 0x000fe400078ec0ff */
[----:B------:R-:W-:Y:S02]  /*2a80*/  IADD3 R25, P2, PT, RZ, -R14, RZ ;  /* 0x8000000eff197210 */ /* 0x000fe40007f5e0ff */
[----:B------:R-:W-:-:S02]  /*2a90*/  LOP3.LUT R23, R23, R20, RZ, 0xc0, !PT ;  /* 0x0000001417177212 */ /* 0x000fc400078ec0ff */
[----:B------:R-:W-:Y:S01]  /*2aa0*/  @!P0 LOP3.LUT R19, R10, R17, RZ, 0xc0, !PT ;  /* 0x000000110a138212 */ /* 0x000fe200078ec0ff */
[----:B------:R-:W-:Y:S01]  /*2ab0*/  IMAD.X R10, RZ, RZ, ~R11, P2 ;  /* 0x000000ffff0a7224 */ /* 0x000fe200010e0e0b */
[----:B------:R-:W-:Y:S01]  /*2ac0*/  ISETP.NE.U32.AND P1, PT, R23, RZ, PT ;  /* 0x000000ff1700720c */ /* 0x000fe20003f25070 */
[----:B------:R-:W1:Y:S01]  /*2ad0*/  S2R R20, SR_CgaCtaId ;  /* 0x0000000000147919 */ /* 0x000e620000008800 */
[----:B------:R-:W-:Y:S02]  /*2ae0*/  ISETP.NE.U32.AND P2, PT, R22, RZ, PT ;  /* 0x000000ff1600720c */ /* 0x000fe40003f45070 */
[----:B------:R-:W-:Y:S01]  /*2af0*/  LOP3.LUT R24, R11, R10, RZ, 0xc0, !PT ;  /* 0x0000000a0b187212 */ /* 0x000fe200078ec0ff */
[----:B------:R-:W0:Y:S01]  /*2b00*/  FLO.U32 R19, R19 ;  /* 0x0000001300137300 */ /* 0x000e2200000e0000 */
[----:B------:R-:W-:Y:S02]  /*2b10*/  MOV R17, 0x400 ;  /* 0x0000040000117802 */ /* 0x000fe40000000f00 */
[----:B------:R-:W-:-:S05]  /*2b20*/  ISETP.NE.U32.AND P3, PT, R24, RZ, PT ;  /* 0x000000ff1800720c */ /* 0x000fca0003f65070 */
[----:B------:R-:W-:Y:S02]  /*2b30*/  @!P1 LOP3.LUT R23, R15, R18, RZ, 0xc0, !PT ;  /* 0x000000120f179212 */ /* 0x000fe400078ec0ff */
[----:B------:R-:W-:-:S04]  /*2b40*/  @!P2 LOP3.LUT R22, R16, R21, RZ, 0xc0, !PT ;  /* 0x000000151016a212 */ /* 0x000fc800078ec0ff */
[----:B------:R-:W1:Y:S01]  /*2b50*/  FLO.U32 R23, R23 ;  /* 0x0000001700177300 */ /* 0x000e6200000e0000 */
[C---:B0-----:R-:W-:Y:S02]  /*2b60*/  IADD3 R10, PT, PT, -R19.reuse, 0x1f, RZ ;  /* 0x0000001f130a7810 */ /* 0x041fe40007ffe1ff */
[----:B------:R-:W-:Y:S02]  /*2b70*/  @!P3 LOP3.LUT R24, R14, R25, RZ, 0xc0, !PT ;  /* 0x000000190e18b212 */ /* 0x000fe400078ec0ff */
[----:B------:R-:W-:Y:S01]  /*2b80*/  IADD3 R15, PT, PT, -R19, 0x3f, RZ ;  /* 0x0000003f130f7810 */ /* 0x000fe20007ffe1ff */
[----:B------:R-:W-:Y:S01]  /*2b90*/  @P0 IMAD.MOV R15, RZ, RZ, R10 ;  /* 0x000000ffff0f0224 */ /* 0x000fe200078e020a */
[----:B------:R-:W-:Y:S01]  /*2ba0*/  IADD3 R6, P0, PT, R6, 0x400, RZ ;  /* 0x0000040006067810 */ /* 0x000fe20007f1e0ff */
[----:B------:R-:W0:Y:S04]  /*2bb0*/  FLO.U32 R22, R22 ;  /* 0x0000001600167300 */ /* 0x000e2800000e0000 */
[----:B------:R-:W-:Y:S01]  /*2bc0*/  IMAD.X R7, RZ, RZ, R7, P0 ;  /* 0x000000ffff077224 */ /* 0x000fe200000e0607 */
[----:B-1----:R-:W-:-:S03]  /*2bd0*/  LEA R20, R20, R17, 0x18 ;  /* 0x0000001114147211 */ /* 0x002fc600078ec0ff */
[----:B------:R-:W1:Y:S01]  /*2be0*/  FLO.U32 R21, R24 ;  /* 0x0000001800157300 */ /* 0x000e6200000e0000 */
[C---:B------:R-:W-:Y:S02]  /*2bf0*/  IADD3 R10, PT, PT, -R23.reuse, 0x1f, RZ ;  /* 0x0000001f170a7810 */ /* 0x040fe40007ffe1ff */
[----:B------:R-:W-:Y:S01]  /*2c00*/  IADD3 R17, PT, PT, -R23, 0x3f, RZ ;  /* 0x0000003f17117810 */ /* 0x000fe20007ffe1ff */
[----:B------:R-:W-:Y:S02]  /*2c10*/  IMAD R15, R15, -0x4, R20 ;  /* 0xfffffffc0f0f7824 */ /* 0x000fe400078e0214 */
[----:B------:R-:W-:Y:S01]  /*2c20*/  @P1 IMAD.MOV R17, RZ, RZ, R10 ;  /* 0x000000ffff111224 */ /* 0x000fe200078e020a */
[C---:B0-----:R-:W-:Y:S02]  /*2c30*/  IADD3 R16, PT, PT, -R22.reuse, 0x1f, RZ ;  /* 0x0000001f16107810 */ /* 0x041fe40007ffe1ff */
[----:B------:R-:W-:Y:S01]  /*2c40*/  IADD3 R19, PT, PT, -R22, 0x3f, RZ ;  /* 0x0000003f16137810 */ /* 0x000fe20007ffe1ff */
[----:B------:R-:W-:Y:S01]  /*2c50*/  IMAD R17, R17, -0x4, R20 ;  /* 0xfffffffc11117824 */ /* 0x000fe200078e0214 */
[----:B------:R0:W3:Y:S01]  /*2c60*/  LDS R10, [R15+0xfc] ;  /* 0x0000fc000f0a7984 */ /* 0x0000e20000000800 */
[----:B------:R-:W-:Y:S01]  /*2c70*/  @P2 IMAD.MOV R19, RZ, RZ, R16 ;  /* 0x000000ffff132224 */ /* 0x000fe200078e0210 */
[----:B-1----:R-:W-:-:S03]  /*2c80*/  IADD3 R16, PT, PT, -R21, 0x1f, RZ ;  /* 0x0000001f15107810 */ /* 0x002fc60007ffe1ff */
[----:B------:R-:W-:Y:S01]  /*2c90*/  IMAD R19, R19, -0x4, R20 ;  /* 0xfffffffc13137824 */ /* 0x000fe200078e0214 */
[----:B------:R-:W-:Y:S02]  /*2ca0*/  IADD3 R21, PT, PT, -R21, 0x3f, RZ ;  /* 0x0000003f15157810 */ /* 0x000fe40007ffe1ff */
[----:B0-----:R-:W-:Y:S01]  /*2cb0*/  IADD3 R15, P1, PT, R14, -0x1, RZ ;  /* 0xffffffff0e0f7810 */ /* 0x001fe20007f3e0ff */
[----:B------:R-:W-:Y:S01]  /*2cc0*/  @P3 IMAD.MOV R21, RZ, RZ, R16 ;  /* 0x000000ffff153224 */ /* 0x000fe200078e0210 */
[----:B------:R-:W-:Y:S03]  /*2cd0*/  LDS R18, [R19+0xfc] ;  /* 0x0000fc0013127984 */ /* 0x000fe60000000800 */
[----:B------:R-:W-:Y:S01]  /*2ce0*/  IMAD R21, R21, -0x4, R20 ;  /* 0xfffffffc15157824 */ /* 0x000fe200078e0214 */
[----:B------:R-:W0:Y:S05]  /*2cf0*/  LDS R16, [R17+0xfc] ;  /* 0x0000fc0011107984 */ /* 0x000e2a0000000800 */
[----:B------:R-:W1:Y:S01]  /*2d00*/  LDS R21, [R21+0xfc] ;  /* 0x0000fc0015157984 */ /* 0x000e620000000800 */
[----:B--2---:R-:W-:-:S02]  /*2d10*/  HADD2.F32 R9, -RZ, R9.H0_H0 ;  /* 0x20000009ff097230 */ /* 0x004fc40000004100 */
[----:B---3--:R-:W-:-:S03]  /*2d20*/  HADD2.F32 R12, -RZ, R12.H0_H0 ;  /* 0x2000000cff0c7230 */ /* 0x008fc60000004100 */
[----:B------:R-:W-:Y:S01]  /*2d30*/  FFMA R9, R10, R9, R5 ;  /* 0x000000090a097223 */ /* 0x000fe20000000005 */
[----:B------:R-:W-:Y:S01]  /*2d40*/  LOP3.LUT R10, R15, R14, RZ, 0xc0, !PT ;  /* 0x0000000e0f0a7212 */ /* 0x000fe200078ec0ff */
[----:B----4-:R-:W-:Y:S02]  /*2d50*/  HADD2.F32 R8, -RZ, R8.H0_H0 ;  /* 0x20000008ff087230 */ /* 0x010fe40000004100 */
[----:B0-----:R-:W-:Y:S01]  /*2d60*/  FFMA R9, R16, R12, R9 ;  /* 0x0000000c10097223 */ /* 0x001fe20000000009 */
[----:B------:R-:W-:Y:S01]  /*2d70*/  IADD3.X R12, PT, PT, R11, -0x1, RZ, P1, !PT ;  /* 0xffffffff0b0c7810 */ /* 0x000fe20000ffe4ff */
[----:B------:R-:W-:Y:S02]  /*2d80*/  HADD2.F32 R13, -RZ, R13.H0_H0 ;  /* 0x2000000dff0d7230 */ /* 0x000fe40000004100 */
[----:B------:R-:W-:Y:S01]  /*2d90*/  FFMA R8, R18, R8, R9 ;  /* 0x0000000812087223 */ /* 0x000fe20000000009 */
[----:B------:R-:W-:-:S03]  /*2da0*/  LOP3.LUT R11, R12, R11, RZ, 0xc0, !PT ;  /* 0x0000000b0c0b7212 */ /* 0x000fc600078ec0ff */
[----:B-1----:R-:W-:-:S07]  /*2db0*/  FFMA R5, R21, R13, R8 ;  /* 0x0000000d15057223 */ /* 0x002fce0000000008 */
.L_x_4:
[----:B------:R-:W-:-:S09]  /*2dc0*/  ULOP3.LUT UP0, URZ, UR5, 0x2, URZ, 0xc0, !UPT ;  /* 0x0000000205ff7892 */ /* 0x000fd2000f80c0ff */
[----:B------:R-:W-:Y:S05]  /*2dd0*/  BRA.U !UP0, `(.L_x_5) ;  /* 0x0000000108ac7547 */ /* 0x000fea000b800000 */
[----:B------:R-:W-:-:S04]  /*2de0*/  IMAD.SHL.U32 R15, R0, 0x2, RZ ;  /* 0x00000002000f7824 */ /* 0x000fc800078e00ff */
[----:B------:R-:W-:-:S05]  /*2df0*/  IMAD.WIDE.U32 R14, R15, 0x2, R6 ;  /* 0x000000020f0e7825 */ /* 0x000fca00078e0006 */
[----:B------:R-:W2:Y:S04]  /*2e00*/  LDG.E.U16 R12, desc[UR6][R14.64] ;  /* 0x000000060e0c7981 */ /* 0x000ea8000c1e1500 */
[----:B------:R1:W3:Y:S01]  /*2e10*/  LDG.E.U16 R8, desc[UR6][R14.64+0x2] ;  /* 0x000002060e087981 */ /* 0x0002e2000c1e1500 */
[----:B-----5:R-:W-:Y:S02]  /*2e20*/  IADD3 R9, P1, PT, R10, -0x1, RZ ;  /* 0xffffffff0a097810 */ /* 0x020fe40007f3e0ff */
[-C--:B------:R-:W-:Y:S02]  /*2e30*/  IADD3 R17, P0, PT, RZ, -R10.reuse, RZ ;  /* 0x8000000aff117210 */ /* 0x080fe40007f1e0ff */
[----:B------:R-:W-:Y:S02]  /*2e40*/  IADD3.X R18, PT, PT, R11, -0x1, RZ, P1, !PT ;  /* 0xffffffff0b127810 */ /* 0x000fe40000ffe4ff */
[----:B------:R-:W-:Y:S01]  /*2e50*/  LOP3.LUT R9, R9, R10, RZ, 0xc0, !PT ;  /* 0x0000000a09097212 */ /* 0x000fe200078ec0ff */
[----:B------:R-:W-:Y:S01]  /*2e60*/  IMAD.X R16, RZ, RZ, ~R11, P0 ;  /* 0x000000ffff107224 */ /* 0x000fe200000e0e0b */
[----:B------:R-:W-:Y:S01]  /*2e70*/  LOP3.LUT R13, R18, R11, RZ, 0xc0, !PT ;  /* 0x0000000b120d7212 */ /* 0x000fe200078ec0ff */
[----:B-1----:R-:W1:Y:S01]  /*2e80*/  S2R R15, SR_CgaCtaId ;  /* 0x00000000000f7919 */ /* 0x002e620000008800 */
[----:B------:R-:W-:-:S02]  /*2e90*/  IADD3 R18, P0, PT, RZ, -R9, RZ ;  /* 0x80000009ff127210 */ /* 0x000fc40007f1e0ff */
[----:B------:R-:W-:Y:S02]  /*2ea0*/  LOP3.LUT R16, R11, R16, RZ, 0xc0, !PT ;  /* 0x000000100b107212 */ /* 0x000fe400078ec0ff */
[----:B------:R-:W-:Y:S01]  /*2eb0*/  MOV R14, 0x400 ;  /* 0x00000400000e7802 */ /* 0x000fe20000000f00 */
[----:B------:R-:W-:Y:S01]  /*2ec0*/  IMAD.X R20, RZ, RZ, ~R13, P0 ;  /* 0x000000ffff147224 */ /* 0x000fe200000e0e0d */
[----:B------:R-:W-:-:S04]  /*2ed0*/  ISETP.NE.U32.AND P0, PT, R16, RZ, PT ;  /* 0x000000ff1000720c */ /* 0x000fc80003f05070 */
[----:B------:R-:W-:-:S04]  /*2ee0*/  LOP3.LUT R20, R13, R20, RZ, 0xc0, !PT ;  /* 0x000000140d147212 */ /* 0x000fc800078ec0ff */
[----:B------:R-:W-:-:S05]  /*2ef0*/  ISETP.NE.U32.AND P1, PT, R20, RZ, PT ;  /* 0x000000ff1400720c */ /* 0x000fca0003f25070 */
[----:B------:R-:W-:-:S04]  /*2f00*/  @!P0 LOP3.LUT R16, R10, R17, RZ, 0xc0, !PT ;  /* 0x000000110a108212 */ /* 0x000fc800078ec0ff */
[----:B------:R-:W4:Y:S04]  /*2f10*/  FLO.U32 R10, R16 ;  /* 0x00000010000a7300 */ /* 0x000f2800000e0000 */
[----:B------:R-:W-:Y:S02]  /*2f20*/  @!P1 LOP3.LUT R20, R9, R18, RZ, 0xc0, !PT ;  /* 0x0000001209149212 */ /* 0x000fe400078ec0ff */
[----:B-1----:R-:W-:-:S04]  /*2f30*/  LEA R14, R15, R14, 0x18 ;  /* 0x0000000e0f0e7211 */ /* 0x002fc800078ec0ff */
[----:B------:R-:W1:Y:S01]  /*2f40*/  FLO.U32 R20, R20 ;  /* 0x0000001400147300 */ /* 0x000e6200000e0000 */
[C---:B----4-:R-:W-:Y:S02]  /*2f50*/  IADD3 R11, PT, PT, -R10.reuse, 0x1f, RZ ;  /* 0x0000001f0a0b7810 */ /* 0x050fe40007ffe1ff */
[----:B------:R-:W-:-:S03]  /*2f60*/  IADD3 R10, PT, PT, -R10, 0x3f, RZ ;  /* 0x0000003f0a0a7810 */ /* 0x000fc60007ffe1ff */
[----:B------:R-:W-:Y:S01]  /*2f70*/  @P0 IMAD.MOV R10, RZ, RZ, R11 ;  /* 0x000000ffff0a0224 */ /* 0x000fe200078e020b */
[----:B------:R-:W-:-:S03]  /*2f80*/  IADD3 R16, P0, PT, R9, -0x1, RZ ;  /* 0xffffffff09107810 */ /* 0x000fc60007f1e0ff */
[----:B------:R-:W-:Y:S01]  /*2f90*/  IMAD R10, R10, -0x4, R14 ;  /* 0xfffffffc0a0a7824 */ /* 0x000fe200078e020e */
[C---:B-1----:R-:W-:Y:S02]  /*2fa0*/  IADD3 R15, PT, PT, -R20.reuse, 0x1f, RZ ;  /* 0x0000001f140f7810 */ /* 0x042fe40007ffe1ff */
[----:B------:R-:W-:-:S03]  /*2fb0*/  IADD3 R11, PT, PT, -R20, 0x3f, RZ ;  /* 0x0000003f140b7810 */ /* 0x000fc60007ffe1ff */
[----:B------:R-:W-:Y:S01]  /*2fc0*/  @P1 IMAD.MOV R11, RZ, RZ, R15 ;  /* 0x000000ffff0b1224 */ /* 0x000fe200078e020f */
[----:B------:R-:W1:Y:S03]  /*2fd0*/  LDS R10, [R10+0xfc] ;  /* 0x0000fc000a0a7984 */ /* 0x000e660000000800 */
[----:B------:R-:W-:-:S06]  /*2fe0*/  IMAD R14, R11, -0x4, R14 ;  /* 0xfffffffc0b0e7824 */ /* 0x000fcc00078e020e */
[----:B------:R-:W4:Y:S01]  /*2ff0*/  LDS R14, [R14+0xfc] ;  /* 0x0000fc000e0e7984 */ /* 0x000f220000000800 */
[----:B--2---:R-:W-:Y:S02]  /*3000*/  HADD2.F32 R12, -RZ, R12.H0_H0 ;  /* 0x2000000cff0c7230 */ /* 0x004fe40000004100 */
[----:B---3--:R-:W-:-:S03]  /*3010*/  HADD2.F32 R8, -RZ, R8.H0_H0 ;  /* 0x20000008ff087230 */ /* 0x008fc60000004100 */
[----:B-1----:R-:W-:Y:S01]  /*3020*/  FFMA R5, R10, R12, R5 ;  /* 0x0000000c0a057223 */ /* 0x002fe20000000005 */
[----:B------:R-:W-:Y:S02]  /*3030*/  IADD3.X R12, PT, PT, R13, -0x1, RZ, P0, !PT ;  /* 0xffffffff0d0c7810 */ /* 0x000fe400007fe4ff */
[----:B------:R-:W-:Y:S01]  /*3040*/  IADD3 R6, P0, PT, R6, 0x200, RZ ;  /* 0x0000020006067810 */ /* 0x000fe20007f1e0ff */
[----:B----4-:R-:W-:Y:S01]  /*3050*/  FFMA R5, R14, R8, R5 ;  /* 0x000000080e057223 */ /* 0x010fe20000000005 */
[----:B------:R-:W-:Y:S02]  /*3060*/  LOP3.LUT R11, R12, R13, RZ, 0xc0, !PT ;  /* 0x0000000d0c0b7212 */ /* 0x000fe400078ec0ff */
[----:B------:R-:W-:Y:S01]  /*3070*/  LOP3.LUT R10, R16, R9, RZ, 0xc0, !PT ;  /* 0x00000009100a7212 */ /* 0x000fe200078ec0ff */
[----:B------:R-:W-:-:S08]  /*3080*/  IMAD.X R7, RZ, RZ, R7, P0 ;  /* 0x000000ffff077224 */ /* 0x000fd000000e0607 */
.L_x_5:
[----:B------:R-:W-:Y:S01]  /*3090*/  ULOP3.LUT UR4, UR5, 0x1, URZ, 0xc0, !UPT ;  /* 0x0000000105047892 */ /* 0x000fe2000f8ec0ff */
[----:B0-----:R-:W-:-:S03]  /*30a0*/  IMAD.WIDE.U32 R2, R4, 0x4, R2 ;  /* 0x0000000404027825 */ /* 0x001fc600078e0002 */
[----:B------:R-:W-:-:S09]  /*30b0*/  UISETP.NE.U32.AND UP0, UPT, UR4, 0x1, UPT ;  /* 0x000000010400788c */ /* 0x000fd2000bf05070 */
[----:B------:R-:W-:Y:S05]  /*30c0*/  BRA.U UP0, `(.L_x_6) ;  /* 0x0000000100487547 */ /* 0x000fea000b800000 */
[----:B------:R-:W-:-:S06]  /*30d0*/  IMAD.WIDE.U32 R6, R0, 0x2, R6 ;  /* 0x0000000200067825 */ /* 0x000fcc00078e0006 */
[----:B------:R-:W2:Y:S01]  /*30e0*/  LDG.E.U16 R6, desc[UR6][R6.64] ;  /* 0x0000000606067981 */ /* 0x000ea2000c1e1500 */
[----:B-----5:R-:W-:Y:S02]  /*30f0*/  IADD3 R9, P0, PT, RZ, -R10, RZ ;  /* 0x8000000aff097210 */ /* 0x020fe40007f1e0ff */
[----:B------:R-:W-:Y:S01]  /*3100*/  MOV R8, 0x400 ;  /* 0x0000040000087802 */ /* 0x000fe20000000f00 */
[----:B------:R-:W0:Y:S02]  /*3110*/  S2R R13, SR_CgaCtaId ;  /* 0x00000000000d7919 */ /* 0x000e240000008800 */
[----:B------:R-:W-:-:S05]  /*3120*/  IMAD.X R0, RZ, RZ, ~R11, P0 ;  /* 0x000000ffff007224 */ /* 0x000fca00000e0e0b */
[----:B------:R-:W-:-:S04]  /*3130*/  LOP3.LUT R11, R11, R0, RZ, 0xc0, !PT ;  /* 0x000000000b0b7212 */ /* 0x000fc800078ec0ff */
[----:B------:R-:W-:-:S13]  /*3140*/  ISETP.NE.U32.AND P0, PT, R11, RZ, PT ;  /* 0x000000ff0b00720c */ /* 0x000fda0003f05070 */
[----:B------:R-:W-:-:S04]  /*3150*/  @!P0 LOP3.LUT R11, R10, R9, RZ, 0xc0, !PT ;  /* 0x000000090a0b8212 */ /* 0x000fc800078ec0ff */
[----:B------:R-:W1:Y:S01]  /*3160*/  FLO.U32 R0, R11 ;  /* 0x0000000b00007300 */ /* 0x000e6200000e0000 */
[----:B0-----:R-:W-:Y:S02]  /*3170*/  LEA R13, R13, R8, 0x18 ;  /* 0x000000080d0d7211 */ /* 0x001fe400078ec0ff */
[C---:B-1----:R-:W-:Y:S02]  /*3180*/  IADD3 R4, PT, PT, -R0.reuse, 0x1f, RZ ;  /* 0x0000001f00047810 */ /* 0x042fe40007ffe1ff */
[----:B------:R-:W-:-:S03]  /*3190*/  IADD3 R0, PT, PT, -R0, 0x3f, RZ ;  /* 0x0000003f00007810 */ /* 0x000fc60007ffe1ff */
[----:B------:R-:W-:-:S04]  /*31a0*/  @P0 IMAD.MOV R0, RZ, RZ, R4 ;  /* 0x000000ffff000224 */ /* 0x000fc800078e0204 */
[----:B------:R-:W-:-:S06]  /*31b0*/  IMAD R0, R0, -0x4, R13 ;  /* 0xfffffffc00007824 */ /* 0x000fcc00078e020d */
[----:B------:R-:W0:Y:S01]  /*31c0*/  LDS R0, [R0+0xfc] ;  /* 0x0000fc0000007984 */ /* 0x000e220000000800 */
[----:B--2---:R-:W-:-:S05]  /*31d0*/  HADD2.F32 R6, -RZ, R6.H0_H0 ;  /* 0x20000006ff067230 */ /* 0x004fca0000004100 */
[----:B0-----:R-:W-:-:S07]  /*31e0*/  FFMA R5, R0, R6, R5 ;  /* 0x0000000600057223 */ /* 0x001fce0000000005 */
.L_x_6:
[----:B------:R-:W-:Y:S01]  /*31f0*/  REDG.E.ADD.F32.FTZ.RN.STRONG.GPU desc[UR6][R2.64], R5 ;  /* 0x00000005020079a6 */ /* 0x000fe2000c12f306 */
[----:B------:R-:W-:Y:S05]  /*3200*/  EXIT ;  /* 0x000000000000794d */ /* 0x000fea0003800000 */
.L_x_7:
[----:B------:R-:W-:-:S00]  /*3210*/  BRA `(.L_x_7) ;  /* 0xfffffffc00fc7947 */ /* 0x000fc0000383ffff */
[----:B------:R-:W-:-:S00]  /*3220*/  NOP ;  /* 0x0000000000007918 */ /* 0x000fc00000000000 */
        /* <DEDUP_REMOVED lines=13> */
.L_x_8:


//--------------------- .nv.shared._Z21spmv_kernel_g128_fp16P6__halfPKS_PKmPfiii --------------------------
	.section	.nv.shared._Z21spmv_kernel_g128_fp16P6__halfPKS_PKmPfiii,"aw",@nobits
	.sectionflags	@""
	.align	4
.nv.shared._Z21spmv_kernel_g128_fp16P6__halfPKS_PKmPfiii:
	.zero		1280


//--------------------- .nv.shared.reserved.0     --------------------------
	.section	.nv.shared.reserved.0,"aw",@nobits
	.weak		__nv_reservedSMEM_offset_0_alias
	.size		__nv_reservedSMEM_offset_0_alias, 0, 64
	.other		__nv_reservedSMEM_offset_0_alias,@"STO_CUDA_RESERVED_SHARED STV_DEFAULT"
__nv_reservedSMEM_offset_0_alias:
	.zero		0
	.zero		64


//--------------------- .nv.constant0._Z21spmv_kernel_g128_fp16P6__halfPKS_PKmPfiii --------------------------
	.section	.nv.constant0._Z21spmv_kernel_g128_fp16P6__halfPKS_PKmPfiii,"a",@progbits
	.sectionflags	@""
	.align	4
.nv.constant0._Z21spmv_kernel_g128_fp16P6__halfPKS_PKmPfiii:
	.zero		940


//--------------------- SYMBOLS --------------------------

	.type		.nv.reservedSmem.offset0,@object
	.size		.nv.reservedSmem.offset0,0x4
	.type		.nv.reservedSmem.cap,@object
	.size		.nv.reservedSmem.cap,0x4
